def attn_fwd(
    Q,
    K,
    V,
    Out,
    Lse,
    sm_scale,
    stride_qz,
    stride_qh,
    stride_qm,
    stride_qk,
    stride_kz,
    stride_kh,
    stride_kn,
    stride_kk,
    stride_vz,
    stride_vh,
    stride_vn,
    stride_vk,
    stride_oz,
    stride_oh,
    stride_om,
    stride_ok,
    seqlen_q,
    seqlen_k,
    BLOCK_M: tl.constexpr,
    BLOCK_N: tl.constexpr,
    HEAD_DIM: tl.constexpr,
    CAUSAL: tl.constexpr,
):
    start_m = tl.program_id(0)
    off_hz = tl.program_id(1)
    q_off = off_hz * stride_qh
    k_off = off_hz * stride_kh
    v_off = off_hz * stride_vh
    offs_m = start_m * BLOCK_M + tl.arange(0, BLOCK_M)
    offs_d = tl.arange(0, HEAD_DIM)
    offs_n = tl.arange(0, BLOCK_N)
    q_ptrs = Q + q_off + offs_m[:, None] * stride_qm + offs_d[None, :] * stride_qk
    k_ptrs = K + k_off + offs_d[:, None] * stride_kk + offs_n[None, :] * stride_kn
    v_ptrs = V + v_off + offs_n[:, None] * stride_vn + offs_d[None, :] * stride_vk
    m_i = tl.full([BLOCK_M], float("-inf"), dtype=tl.float32)
    l_i = tl.zeros([BLOCK_M], dtype=tl.float32) + 1.0
    acc = tl.zeros([BLOCK_M, HEAD_DIM], dtype=tl.float32)
    q = tl.load(q_ptrs)
    acc, l_i, m_i = _attn_fwd_inner(
        acc,
        l_i,
        m_i,
        q,
        k_ptrs,
        v_ptrs,
        sm_scale,
        stride_kn,
        stride_vn,
        start_m,
        seqlen_k,
        BLOCK_M,
        BLOCK_N,
        HEAD_DIM,
        CAUSAL,
    )
    acc = acc / l_i[:, None]
    lse = m_i + tl.math.log2(l_i) / 1.4426950408889634
    o_ptrs = (
        Out
        + off_hz * stride_oh
        + offs_m[:, None] * stride_om
        + offs_d[None, :] * stride_ok
    )
    tl.store(o_ptrs, acc.to(Out.dtype.element_ty))
    tl.store(Lse + off_hz * seqlen_q + offs_m, lse)

# config = {"BLOCK_M": 32, "BLOCK_N": 32, "HEAD_DIM": 32, "arch": "sm_90", "causal": true, "dtype": "fp16", "num_stages": 2, "num_warps": 4}
# arch = sm_90


// ===== COMPILED SASS (sm_90a) =====

	.target	sm_90a

	.elftype	@"ET_EXEC"


//--------------------- .note.nv.tkinfo           --------------------------
	.section	.note.nv.tkinfo,"",@"SHT_NOTE"
	.sectionflags	@"SHF_NOTE_NV_TKINFO"
	.tkinfo
        /*0018*/ 	.word	0x00000002
        /*0030*/ 	.string	""
        /*0030*/ 	.string	"ptxas"
        /*0030*/ 	.string	"Cuda compilation tools, release 13.0, V13.0.88"
        /*0030*/ 	.string	"Build cuda_13.0.r13.0/compiler.36424714_0"
        /*0030*/ 	.string	"-v  -suppress-debug-info  -lineinfo  -arch sm_90a "



//--------------------- .note.nv.cuinfo           --------------------------
	.section	.note.nv.cuinfo,"",@"SHT_NOTE"
	.sectionflags	@"SHF_NOTE_NV_CUINFO"
        /*0018*/ 	.short	0x0002
        /*001a*/ 	.short	0x005a
        /*001c*/ 	.short	0x0082
	.zero		2


//--------------------- .nv.info                  --------------------------
	.section	.nv.info,"",@"SHT_CUDA_INFO"
	.align	4


	//----- nvinfo : EIATTR_REGCOUNT
	.align		4
        /*0000*/ 	.byte	0x04, 0x2f
        /*0002*/ 	.short	(.L_2 - .L_1)
	.align		4
.L_1:
        /*0004*/ 	.word	index@(attn_fwd)
        /*0008*/ 	.word	0x00000068


	//----- nvinfo : EIATTR_FRAME_SIZE
	.align		4
.L_2:
        /*000c*/ 	.byte	0x04, 0x11
        /*000e*/ 	.short	(.L_4 - .L_3)
	.align		4
.L_3:
        /*0010*/ 	.word	index@(attn_fwd)
        /*0014*/ 	.word	0x00000000


	//----- nvinfo : EIATTR_MIN_STACK_SIZE
	.align		4
.L_4:
        /*0018*/ 	.byte	0x04, 0x12
        /*001a*/ 	.short	(.L_6 - .L_5)
	.align		4
.L_5:
        /*001c*/ 	.word	index@(attn_fwd)
        /*0020*/ 	.word	0x00000000
.L_6:


//--------------------- .nv.compat                --------------------------
	.section	.nv.compat,"",@"SHT_CUDA_COMPAT_INFO"
	.align	4
        /*0000*/ 	.byte	0x02, 0x09, 0x01, 0x00, 0x02, 0x02, 0x01, 0x00, 0x02, 0x05, 0x05, 0x00, 0x03, 0x07, 0x01, 0x01
        /*0010*/ 	.byte	0x02, 0x03, 0x00, 0x00, 0x02, 0x06, 0x01, 0x00, 0x04, 0x0b, 0x08, 0x00, 0x00, 0x00, 0x00, 0x00
        /*0020*/ 	.byte	0x00, 0x00, 0x00, 0x00


//--------------------- .nv.info.attn_fwd         --------------------------
	.section	.nv.info.attn_fwd,"",@"SHT_CUDA_INFO"
	.sectionflags	@""
	.align	4


	//----- nvinfo : EIATTR_CUDA_API_VERSION
	.align		4
        /*0000*/ 	.byte	0x04, 0x37
        /*0002*/ 	.short	(.L_8 - .L_7)
.L_7:
        /*0004*/ 	.word	0x00000082


	//----- nvinfo : EIATTR_KPARAM_INFO
	.align		4
.L_8:
        /*0008*/ 	.byte	0x04, 0x17
        /*000a*/ 	.short	(.L_10 - .L_9)
.L_9:
        /*000c*/ 	.word	0x00000000
        /*0010*/ 	.short	0x0019
        /*0012*/ 	.short	0x0080
        /*0014*/ 	.byte	0x00, 0xf4, 0x21, 0x00


	//----- nvinfo : EIATTR_KPARAM_INFO
	.align		4
.L_10:
        /*0018*/ 	.byte	0x04, 0x17
        /*001a*/ 	.short	(.L_12 - .L_11)
.L_11:
        /*001c*/ 	.word	0x00000000
        /*0020*/ 	.short	0x0018
        /*0022*/ 	.short	0x0078
        /*0024*/ 	.byte	0x00, 0xf4, 0x21, 0x00


	//----- nvinfo : EIATTR_KPARAM_INFO
	.align		4
.L_12:
        /*0028*/ 	.byte	0x04, 0x17
        /*002a*/ 	.short	(.L_14 - .L_13)
.L_13:
        /*002c*/ 	.word	0x00000000
        /*0030*/ 	.short	0x0017
        /*0032*/ 	.short	0x0070
        /*0034*/ 	.byte	0x00, 0xf0, 0x11, 0x00


	//----- nvinfo : EIATTR_KPARAM_INFO
	.align		4
.L_14:
        /*0038*/ 	.byte	0x04, 0x17
        /*003a*/ 	.short	(.L_16 - .L_15)
.L_15:
        /*003c*/ 	.word	0x00000000
        /*0040*/ 	.short	0x0016
        /*0042*/ 	.short	0x006c
        /*0044*/ 	.byte	0x00, 0xf0, 0x11, 0x00


	//----- nvinfo : EIATTR_KPARAM_INFO
	.align		4
.L_16:
        /*0048*/ 	.byte	0x04, 0x17
        /*004a*/ 	.short	(.L_18 - .L_17)
.L_17:
        /*004c*/ 	.word	0x00000000
        /*0050*/ 	.short	0x0015
        /*0052*/ 	.short	0x0068
        /*0054*/ 	.byte	0x00, 0xf0, 0x11, 0x00


	//----- nvinfo : EIATTR_KPARAM_INFO
	.align		4
.L_18:
        /*0058*/ 	.byte	0x04, 0x17
        /*005a*/ 	.short	(.L_20 - .L_19)
.L_19:
        /*005c*/ 	.word	0x00000000
        /*0060*/ 	.short	0x0014
        /*0062*/ 	.short	0x0064
        /*0064*/ 	.byte	0x00, 0xf0, 0x11, 0x00


	//----- nvinfo : EIATTR_KPARAM_INFO
	.align		4
.L_20:
        /*0068*/ 	.byte	0x04, 0x17
        /*006a*/ 	.short	(.L_22 - .L_21)
.L_21:
        /*006c*/ 	.word	0x00000000
        /*0070*/ 	.short	0x0013
        /*0072*/ 	.short	0x0060
        /*0074*/ 	.byte	0x00, 0xf0, 0x11, 0x00


	//----- nvinfo : EIATTR_KPARAM_INFO
	.align		4
.L_22:
        /*0078*/ 	.byte	0x04, 0x17
        /*007a*/ 	.short	(.L_24 - .L_23)
.L_23:
        /*007c*/ 	.word	0x00000000
        /*0080*/ 	.short	0x0012
        /*0082*/ 	.short	0x005c
        /*0084*/ 	.byte	0x00, 0xf0, 0x11, 0x00


	//----- nvinfo : EIATTR_KPARAM_INFO
	.align		4
.L_24:
        /*0088*/ 	.byte	0x04, 0x17
        /*008a*/ 	.short	(.L_26 - .L_25)
.L_25:
        /*008c*/ 	.word	0x00000000
        /*0090*/ 	.short	0x0011
        /*0092*/ 	.short	0x0058
        /*0094*/ 	.byte	0x00, 0xf0, 0x11, 0x00


	//----- nvinfo : EIATTR_KPARAM_INFO
	.align		4
.L_26:
        /*0098*/ 	.byte	0x04, 0x17
        /*009a*/ 	.short	(.L_28 - .L_27)
.L_27:
        /*009c*/ 	.word	0x00000000
        /*00a0*/ 	.short	0x0010
        /*00a2*/ 	.short	0x0054
        /*00a4*/ 	.byte	0x00, 0xf0, 0x11, 0x00


	//----- nvinfo : EIATTR_KPARAM_INFO
	.align		4
.L_28:
        /*00a8*/ 	.byte	0x04, 0x17
        /*00aa*/ 	.short	(.L_30 - .L_29)
.L_29:
        /*00ac*/ 	.word	0x00000000
        /*00b0*/ 	.short	0x000f
        /*00b2*/ 	.short	0x0050
        /*00b4*/ 	.byte	0x00, 0xf0, 0x11, 0x00


	//----- nvinfo : EIATTR_KPARAM_INFO
	.align		4
.L_30:
        /*00b8*/ 	.byte	0x04, 0x17
        /*00ba*/ 	.short	(.L_32 - .L_31)
.L_31:
        /*00bc*/ 	.word	0x00000000
        /*00c0*/ 	.short	0x000e
        /*00c2*/ 	.short	0x004c
        /*00c4*/ 	.byte	0x00, 0xf0, 0x11, 0x00


	//----- nvinfo : EIATTR_KPARAM_INFO
	.align		4
.L_32:
        /*00c8*/ 	.byte	0x04, 0x17
        /*00ca*/ 	.short	(.L_34 - .L_33)
.L_33:
        /*00cc*/ 	.word	0x00000000
        /*00d0*/ 	.short	0x000d
        /*00d2*/ 	.short	0x0048
        /*00d4*/ 	.byte	0x00, 0xf0, 0x11, 0x00


	//----- nvinfo : EIATTR_KPARAM_INFO
	.align		4
.L_34:
        /*00d8*/ 	.byte	0x04, 0x17
        /*00da*/ 	.short	(.L_36 - .L_35)
.L_35:
        /*00dc*/ 	.word	0x00000000
        /*00e0*/ 	.short	0x000c
        /*00e2*/ 	.short	0x0044
        /*00e4*/ 	.byte	0x00, 0xf0, 0x11, 0x00


	//----- nvinfo : EIATTR_KPARAM_INFO
	.align		4
.L_36:
        /*00e8*/ 	.byte	0x04, 0x17
        /*00ea*/ 	.short	(.L_38 - .L_37)
.L_37:
        /*00ec*/ 	.word	0x00000000
        /*00f0*/ 	.short	0x000b
        /*00f2*/ 	.short	0x0040
        /*00f4*/ 	.byte	0x00, 0xf0, 0x11, 0x00


	//----- nvinfo : EIATTR_KPARAM_INFO
	.align		4
.L_38:
        /*00f8*/ 	.byte	0x04, 0x17
        /*00fa*/ 	.short	(.L_40 - .L_39)
.L_39:
        /*00fc*/ 	.word	0x00000000
        /*0100*/ 	.short	0x000a
        /*0102*/ 	.short	0x003c
        /*0104*/ 	.byte	0x00, 0xf0, 0x11, 0x00


	//----- nvinfo : EIATTR_KPARAM_INFO
	.align		4
.L_40:
        /*0108*/ 	.byte	0x04, 0x17
        /*010a*/ 	.short	(.L_42 - .L_41)
.L_41:
        /*010c*/ 	.word	0x00000000
        /*0110*/ 	.short	0x0009
        /*0112*/ 	.short	0x0038
        /*0114*/ 	.byte	0x00, 0xf0, 0x11, 0x00


	//----- nvinfo : EIATTR_KPARAM_INFO
	.align		4
.L_42:
        /*0118*/ 	.byte	0x04, 0x17
        /*011a*/ 	.short	(.L_44 - .L_43)
.L_43:
        /*011c*/ 	.word	0x00000000
        /*0120*/ 	.short	0x0008
        /*0122*/ 	.short	0x0034
        /*0124*/ 	.byte	0x00, 0xf0, 0x11, 0x00


	//----- nvinfo : EIATTR_KPARAM_INFO
	.align		4
.L_44:
        /*0128*/ 	.byte	0x04, 0x17
        /*012a*/ 	.short	(.L_46 - .L_45)
.L_45:
        /*012c*/ 	.word	0x00000000
        /*0130*/ 	.short	0x0007
        /*0132*/ 	.short	0x0030
        /*0134*/ 	.byte	0x00, 0xf0, 0x11, 0x00


	//----- nvinfo : EIATTR_KPARAM_INFO
	.align		4
.L_46:
        /*0138*/ 	.byte	0x04, 0x17
        /*013a*/ 	.short	(.L_48 - .L_47)
.L_47:
        /*013c*/ 	.word	0x00000000
        /*0140*/ 	.short	0x0006
        /*0142*/ 	.short	0x002c
        /*0144*/ 	.byte	0x00, 0xf0, 0x11, 0x00


	//----- nvinfo : EIATTR_KPARAM_INFO
	.align		4
.L_48:
        /*0148*/ 	.byte	0x04, 0x17
        /*014a*/ 	.short	(.L_50 - .L_49)
.L_49:
        /*014c*/ 	.word	0x00000000
        /*0150*/ 	.short	0x0005
        /*0152*/ 	.short	0x0028
        /*0154*/ 	.byte	0x00, 0xf0, 0x11, 0x00


	//----- nvinfo : EIATTR_KPARAM_INFO
	.align		4
.L_50:
        /*0158*/ 	.byte	0x04, 0x17
        /*015a*/ 	.short	(.L_52 - .L_51)
.L_51:
        /*015c*/ 	.word	0x00000000
        /*0160*/ 	.short	0x0004
        /*0162*/ 	.short	0x0020
        /*0164*/ 	.byte	0x00, 0xf4, 0x21, 0x00


	//----- nvinfo : EIATTR_KPARAM_INFO
	.align		4
.L_52:
        /*0168*/ 	.byte	0x04, 0x17
        /*016a*/ 	.short	(.L_54 - .L_53)
.L_53:
        /*016c*/ 	.word	0x00000000
        /*0170*/ 	.short	0x0003
        /*0172*/ 	.short	0x0018
        /*0174*/ 	.byte	0x00, 0xf4, 0x21, 0x00


	//----- nvinfo : EIATTR_KPARAM_INFO
	.align		4
.L_54:
        /*0178*/ 	.byte	0x04, 0x17
        /*017a*/ 	.short	(.L_56 - .L_55)
.L_55:
        /*017c*/ 	.word	0x00000000
        /*0180*/ 	.short	0x0002
        /*0182*/ 	.short	0x0010
        /*0184*/ 	.byte	0x00, 0xf4, 0x21, 0x00


	//----- nvinfo : EIATTR_KPARAM_INFO
	.align		4
.L_56:
        /*0188*/ 	.byte	0x04, 0x17
        /*018a*/ 	.short	(.L_58 - .L_57)
.L_57:
        /*018c*/ 	.word	0x00000000
        /*0190*/ 	.short	0x0001
        /*0192*/ 	.short	0x0008
        /*0194*/ 	.byte	0x00, 0xf4, 0x21, 0x00


	//----- nvinfo : EIATTR_KPARAM_INFO
	.align		4
.L_58:
        /*0198*/ 	.byte	0x04, 0x17
        /*019a*/ 	.short	(.L_60 - .L_59)
.L_59:
        /*019c*/ 	.word	0x00000000
        /*01a0*/ 	.short	0x0000
        /*01a2*/ 	.short	0x0000
        /*01a4*/ 	.byte	0x00, 0xf4, 0x21, 0x00


	//----- nvinfo : EIATTR_SPARSE_MMA_MASK
	.align		4
.L_60:
        /*01a8*/ 	.byte	0x03, 0x50
        /*01aa*/ 	.short	0x0000


	//----- nvinfo : EIATTR_MAXREG_COUNT
	.align		4
        /*01ac*/ 	.byte	0x03, 0x1b
        /*01ae*/ 	.short	0x00ff


	//----- nvinfo : EIATTR_NUM_BARRIERS
	.align		4
        /*01b0*/ 	.byte	0x02, 0x4c
        /*01b2*/ 	.byte	0x01
	.zero		1


	//----- nvinfo : EIATTR_MERCURY_ISA_VERSION
	.align		4
        /*01b4*/ 	.byte	0x03, 0x5f
        /*01b6*/ 	.short	0x0101


	//----- nvinfo : EIATTR_COOP_GROUP_MASK_REGIDS
	.align		4
        /*01b8*/ 	.byte	0x04, 0x29
        /*01ba*/ 	.short	(.L_62 - .L_61)


	//   ....[0]....
.L_61:
        /*01bc*/ 	.word	0xffffffff


	//   ....[1]....
        /*01c0*/ 	.word	0xffffffff


	//   ....[2]....
        /*01c4*/ 	.word	0xffffffff


	//   ....[3]....
        /*01c8*/ 	.word	0xffffffff


	//   ....[4]....
        /*01cc*/ 	.word	0xffffffff


	//   ....[5]....
        /*01d0*/ 	.word	0xffffffff


	//   ....[6]....
        /*01d4*/ 	.word	0xffffffff


	//   ....[7]....
        /*01d8*/ 	.word	0xffffffff


	//----- nvinfo : EIATTR_COOP_GROUP_INSTR_OFFSETS
	.align		4
.L_62:
        /*01dc*/ 	.byte	0x04, 0x28
        /*01de*/ 	.short	(.L_64 - .L_63)


	//   ....[0]....
.L_63:
        /*01e0*/ 	.word	0x000014d0


	//   ....[1]....
        /*01e4*/ 	.word	0x000015b0


	//   ....[2]....
        /*01e8*/ 	.word	0x000015c0


	//   ....[3]....
        /*01ec*/ 	.word	0x00001600


	//   ....[4]....
        /*01f0*/ 	.word	0x00001c80


	//   ....[5]....
        /*01f4*/ 	.word	0x00001c90


	//   ....[6]....
        /*01f8*/ 	.word	0x00001d20


	//   ....[7]....
        /*01fc*/ 	.word	0x00001d30


	//----- nvinfo : EIATTR_EXIT_INSTR_OFFSETS
	.align		4
.L_64:
        /*0200*/ 	.byte	0x04, 0x1c
        /*0202*/ 	.short	(.L_66 - .L_65)


	//   ....[0]....
.L_65:
        /*0204*/ 	.word	0x00002c70


	//   ....[1]....
        /*0208*/ 	.word	0x00002ca0


	//----- nvinfo : EIATTR_REQNTID
	.align		4
.L_66:
        /*020c*/ 	.byte	0x04, 0x10
        /*020e*/ 	.short	(.L_68 - .L_67)
.L_67:
        /*0210*/ 	.word	0x00000080
        /*0214*/ 	.word	0x00000001
        /*0218*/ 	.word	0x00000001


	//----- nvinfo : EIATTR_CBANK_PARAM_SIZE
	.align		4
.L_68:
        /*021c*/ 	.byte	0x03, 0x19
        /*021e*/ 	.short	0x0088


	//----- nvinfo : EIATTR_PARAM_CBANK
	.align		4
        /*0220*/ 	.byte	0x04, 0x0a
        /*0222*/ 	.short	(.L_70 - .L_69)
	.align		4
.L_69:
        /*0224*/ 	.word	index@(.nv.constant0.attn_fwd)
        /*0228*/ 	.short	0x0210
        /*022a*/ 	.short	0x0088


	//----- nvinfo : EIATTR_SW_WAR
	.align		4
.L_70:
        /*022c*/ 	.byte	0x04, 0x36
        /*022e*/ 	.short	(.L_72 - .L_71)
.L_71:
        /*0230*/ 	.word	0x00000008
.L_72:


//--------------------- .nv.callgraph             --------------------------
	.section	.nv.callgraph,"",@"SHT_CUDA_CALLGRAPH"
	.align	4
	.sectionentsize	8
	.align		4
        /*0000*/ 	.word	0x00000000
	.align		4
        /*0004*/ 	.word	0xffffffff
	.align		4
        /*0008*/ 	.word	0x00000000
	.align		4
        /*000c*/ 	.word	0xfffffffe
	.align		4
        /*0010*/ 	.word	0x00000000
	.align		4
        /*0014*/ 	.word	0xfffffffd
	.align		4
        /*0018*/ 	.word	0x00000000
	.align		4
        /*001c*/ 	.word	0xfffffffc


//--------------------- .nv.constant4             --------------------------
	.section	.nv.constant4,"a",@progbits
	.align	8
	.align		8
.nv.constant4:
        /*0000*/ 	.dword	_$_str


//--------------------- .text.attn_fwd            --------------------------
	.section	.text.attn_fwd,"ax",@progbits
	.align	128
        .global         attn_fwd
        .type           attn_fwd,@function
        .size           attn_fwd,(.L_x_3 - attn_fwd)
        .other          attn_fwd,@"STO_CUDA_ENTRY STV_DEFAULT"
attn_fwd:
.text.attn_fwd:
[----:B------:R-:W-:Y:S01]  /*0000*/  LDC R1, c[0x0][0x28] ;  /* 0x00000a00ff017b82 */ /* 0x000fe20000000800 */
[----:B------:R-:W0:Y:S07]  /*0010*/  S2R R5, SR_CTAID.X ;  /* 0x0000000000057919 */ /* 0x000e2e0000002500 */
[----:B------:R-:W1:Y:S01]  /*0020*/  S2UR UR7, SR_CTAID.Y ;  /* 0x00000000000779c3 */ /* 0x000e620000002600 */
[----:B------:R-:W-:Y:S01]  /*0030*/  ULDC.64 UR4, c[0x0][0x240] ;  /* 0x0000900000047ab9 */ /* 0x000fe20000000a00 */
[----:B------:R-:W-:Y:S01]  /*0040*/  ULDC.64 UR10, c[0x0][0x208] ;  /* 0x00008200000a7ab9 */ /* 0x000fe20000000a00 */
[----:B------:R-:W2:Y:S05]  /*0050*/  S2R R24, SR_TID.X ;  /* 0x0000000000187919 */ /* 0x000eaa0000002100 */
[----:B------:R-:W3:Y:S08]  /*0060*/  LDC R17, c[0x0][0x248] ;  /* 0x00009200ff117b82 */ /* 0x000ef00000000800 */
[----:B------:R-:W4:Y:S01]  /*0070*/  LDC.64 R22, c[0x0][0x210] ;  /* 0x00008400ff167b82 */ /* 0x000f220000000a00 */
[----:B-1----:R-:W-:-:S04]  /*0080*/  UIMAD UR4, UR7, UR4, URZ ;  /* 0x00000004070472a4 */ /* 0x002fc8000f8e023f */
[----:B------:R-:W-:Y:S01]  /*0090*/  USHF.L.U32 UR6, UR4, 0x1, URZ ;  /* 0x0000000104067899 */ /* 0x000fe2000800063f */
[----:B0-----:R-:W-:Y:S01]  /*00a0*/  IMAD.SHL.U32 R5, R5, 0x20, RZ ;  /* 0x0000002005057824 */ /* 0x001fe200078e00ff */
[----:B--2---:R-:W-:-:S04]  /*00b0*/  SHF.R.U32.HI R12, RZ, 0x5, R24 ;  /* 0x00000005ff0c7819 */ /* 0x004fc80000011618 */
[----:B------:R-:W-:Y:S02]  /*00c0*/  LOP3.LUT R0, R5, 0x1f, R24, 0xf8, !PT ;  /* 0x0000001f05007812 */ /* 0x000fe400078ef818 */
[----:B------:R-:W-:-:S03]  /*00d0*/  SGXT.U32 R12, R12, 0x2 ;  /* 0x000000020c0c781a */ /* 0x000fc60000000000 */
[----:B------:R-:W-:Y:S01]  /*00e0*/  IMAD R2, R0, UR5, RZ ;  /* 0x0000000500027c24 */ /* 0x000fe2000f8e02ff */
[----:B------:R-:W-:Y:S01]  /*00f0*/  UIMAD.WIDE UR4, UR4, 0x2, URZ ;  /* 0x00000002040478a5 */ /* 0x000fe2000f8e023f */
[----:B---3--:R-:W-:Y:S02]  /*0100*/  IMAD R4, R12, R17, RZ ;  /* 0x000000110c047224 */ /* 0x008fe400078e02ff */
[C---:B------:R-:W-:Y:S02]  /*0110*/  IMAD.SHL.U32 R3, R2.reuse, 0x2, RZ ;  /* 0x0000000202037824 */ /* 0x040fe400078e00ff */
[----:B------:R-:W-:-:S03]  /*0120*/  IMAD.HI R2, R2, 0x2, RZ ;  /* 0x0000000202027827 */ /* 0x000fc600078e02ff */
[----:B----4-:R-:W-:Y:S01]  /*0130*/  IADD3 R22, P0, P1, R3, UR6, R22 ;  /* 0x0000000603167c10 */ /* 0x010fe2000f91e016 */
[----:B------:R-:W-:-:S03]  /*0140*/  IMAD R7, R17, 0x4, R4 ;  /* 0x0000000411077824 */ /* 0x000fc600078e0204 */
[----:B------:R-:W-:Y:S02]  /*0150*/  IADD3.X R26, R2, UR5, R23, P0, P1 ;  /* 0x00000005021a7c10 */ /* 0x000fe400087e2417 */
[----:B------:R-:W-:Y:S02]  /*0160*/  LEA R9, R17, R7, 0x2 ;  /* 0x0000000711097211 */ /* 0x000fe400078e10ff */
[CC--:B------:R-:W-:Y:S02]  /*0170*/  LEA R2, P0, R4.reuse, R22.reuse, 0x1 ;  /* 0x0000001604027211 */ /* 0x0c0fe400078008ff */
[----:B------:R-:W-:Y:S02]  /*0180*/  LEA R8, P1, R9, R22, 0x1 ;  /* 0x0000001609087211 */ /* 0x000fe400078208ff */
[----:B------:R-:W-:Y:S01]  /*0190*/  LEA.HI.X.SX32 R3, R4, R26, 0x1, P0 ;  /* 0x0000001a04037211 */ /* 0x000fe200000f0eff */
[----:B------:R-:W-:Y:S01]  /*01a0*/  IMAD R4, R17, 0x4, R9 ;  /* 0x0000000411047824 */ /* 0x000fe200078e0209 */
[----:B------:R-:W-:-:S02]  /*01b0*/  LEA R6, P0, R7, R22, 0x1 ;  /* 0x0000001607067211 */ /* 0x000fc400078008ff */
[----:B------:R-:W-:Y:S01]  /*01c0*/  LEA.HI R10, R24, 0x1c, RZ, 0x1b ;  /* 0x0000001c180a7811 */ /* 0x000fe200078fd8ff */
[----:B------:R-:W-:Y:S01]  /*01d0*/  IMAD R11, R17, 0x4, R4 ;  /* 0x00000004110b7824 */ /* 0x000fe200078e0204 */
[----:B------:R-:W-:Y:S01]  /*01e0*/  LEA.HI.X.SX32 R7, R7, R26, 0x1, P0 ;  /* 0x0000001a07077211 */ /* 0x000fe200000f0eff */
[----:B------:R-:W2:Y:S01]  /*01f0*/  LDG.E.U16 R23, desc[UR10][R2.64] ;  /* 0x0000000a02177981 */ /* 0x000ea2000c1e1500 */
[----:B------:R-:W-:Y:S01]  /*0200*/  LEA R14, P0, R4, R22, 0x1 ;  /* 0x00000016040e7211 */ /* 0x000fe200078008ff */
[----:B------:R-:W-:Y:S01]  /*0210*/  IMAD R13, R17, 0x4, R11 ;  /* 0x00000004110d7824 */ /* 0x000fe200078e020b */
[-C--:B------:R-:W-:Y:S01]  /*0220*/  LEA.HI.X.SX32 R9, R9, R26.reuse, 0x1, P1 ;  /* 0x0000001a09097211 */ /* 0x080fe200008f0eff */
[----:B------:R-:W-:Y:S01]  /*0230*/  IMAD R21, R10, R17, RZ ;  /* 0x000000110a157224 */ /* 0x000fe200078e02ff */
[----:B------:R-:W-:Y:S01]  /*0240*/  LEA.HI.X.SX32 R15, R4, R26, 0x1, P0 ;  /* 0x0000001a040f7211 */ /* 0x000fe200000f0eff */
[----:B------:R-:W3:Y:S01]  /*0250*/  LDG.E.U16 R6, desc[UR10][R6.64] ;  /* 0x0000000a06067981 */ /* 0x000ee2000c1e1500 */
[----:B------:R-:W-:-:S02]  /*0260*/  LEA R4, R17, R13, 0x2 ;  /* 0x0000000d11047211 */ /* 0x000fc400078e10ff */
[CC--:B------:R-:W-:Y:S01]  /*0270*/  LEA R16, P0, R11.reuse, R22.reuse, 0x1 ;  /* 0x000000160b107211 */ /* 0x0c0fe200078008ff */
[----:B------:R0:W4:Y:S01]  /*0280*/  LDG.E.U16 R25, desc[UR10][R8.64] ;  /* 0x0000000a08197981 */ /* 0x000122000c1e1500 */
[C---:B------:R-:W-:Y:S02]  /*0290*/  LEA R18, P1, R4.reuse, R22, 0x1 ;  /* 0x0000001604127211 */ /* 0x040fe400078208ff */
[----:B------:R-:W-:Y:S02]  /*02a0*/  LEA.HI.X.SX32 R17, R11, R26, 0x1, P0 ;  /* 0x0000001a0b117211 */ /* 0x000fe400000f0eff */
[----:B------:R-:W-:Y:S02]  /*02b0*/  LEA R20, P2, R21, R22, 0x1 ;  /* 0x0000001615147211 */ /* 0x000fe400078408ff */
[----:B------:R-:W-:Y:S02]  /*02c0*/  LEA.HI.X.SX32 R19, R4, R26, 0x1, P1 ;  /* 0x0000001a04137211 */ /* 0x000fe400008f0eff */
[----:B0-----:R-:W-:Y:S01]  /*02d0*/  LEA R8, P0, R13, R22, 0x1 ;  /* 0x000000160d087211 */ /* 0x001fe200078008ff */
[----:B------:R-:W5:Y:S01]  /*02e0*/  LDG.E.U16 R17, desc[UR10][R16.64] ;  /* 0x0000000a10117981 */ /* 0x000f62000c1e1500 */
[----:B------:R-:W-:-:S02]  /*02f0*/  LEA.HI.X.SX32 R21, R21, R26, 0x1, P2 ;  /* 0x0000001a15157211 */ /* 0x000fc400010f0eff */
[----:B------:R-:W-:Y:S01]  /*0300*/  LEA.HI.X.SX32 R9, R13, R26, 0x1, P0 ;  /* 0x0000001a0d097211 */ /* 0x000fe200000f0eff */
[----:B------:R-:W3:Y:S04]  /*0310*/  LDG.E.U16 R19, desc[UR10][R18.64] ;  /* 0x0000000a12137981 */ /* 0x000ee8000c1e1500 */
[----:B------:R0:W3:Y:S04]  /*0320*/  LDG.E.U16 R22, desc[UR10][R14.64] ;  /* 0x0000000a0e167981 */ /* 0x0000e8000c1e1500 */
[----:B------:R-:W3:Y:S04]  /*0330*/  LDG.E.U16 R8, desc[UR10][R8.64] ;  /* 0x0000000a08087981 */ /* 0x000ee8000c1e1500 */
[----:B------:R-:W3:Y:S01]  /*0340*/  LDG.E.U16 R20, desc[UR10][R20.64] ;  /* 0x0000000a14147981 */ /* 0x000ee2000c1e1500 */
[----:B------:R-:W1:Y:S01]  /*0350*/  S2UR UR6, SR_CgaCtaId ;  /* 0x00000000000679c3 */ /* 0x000e620000008800 */
[----:B------:R-:W-:Y:S01]  /*0360*/  SHF.R.S32.HI R2, RZ, 0x6, R24 ;  /* 0x00000006ff027819 */ /* 0x000fe20000011418 */
[----:B------:R-:W-:-:S03]  /*0370*/  VIADD R4, R5, 0x20 ;  /* 0x0000002005047836 */ /* 0x000fc60000000000 */
[----:B------:R-:W-:Y:S01]  /*0380*/  SGXT R2, R2, 0x1 ;  /* 0x000000010202781a */ /* 0x000fe20000000200 */
[----:B------:R-:W-:Y:S01]  /*0390*/  IMAD.SHL.U32 R11, R24, 0x2, RZ ;  /* 0x00000002180b7824 */ /* 0x000fe200078e00ff */
[----:B------:R-:W-:Y:S01]  /*03a0*/  UMOV UR4, 0x400 ;  /* 0x0000040000047882 */ /* 0x000fe20000000000 */
[----:B------:R-:W-:Y:S02]  /*03b0*/  ISETP.GE.AND P0, PT, R4, 0x1, PT ;  /* 0x000000010400780c */ /* 0x000fe40003f06270 */
[----:B------:R-:W-:-:S04]  /*03c0*/  LOP3.LUT R2, R2, 0x90, RZ, 0xc0, !PT ;  /* 0x0000009002027812 */ /* 0x000fc800078ec0ff */
[----:B------:R-:W-:-:S04]  /*03d0*/  LOP3.LUT R2, R2, 0x7e, R11, 0x78, !PT ;  /* 0x0000007e02027812 */ /* 0x000fc800078e780b */
[----:B------:R-:W-:Y:S01]  /*03e0*/  LOP3.LUT R3, R2, 0x20, RZ, 0x3c, !PT ;  /* 0x0000002002037812 */ /* 0x000fe200078e3cff */
[----:B-1----:R-:W-:Y:S01]  /*03f0*/  ULEA UR6, UR6, UR4, 0x18 ;  /* 0x0000000406067291 */ /* 0x002fe2000f8ec03f */
[----:B------:R-:W-:Y:S01]  /*0400*/  IMAD.MOV.U32 R57, RZ, RZ, -0x800000 ;  /* 0xff800000ff397424 */ /* 0x000fe200078e00ff */
[----:B0-----:R-:W-:Y:S01]  /*0410*/  MOV R14, 0x3f800000 ;  /* 0x3f800000000e7802 */ /* 0x001fe20000000f00 */
[----:B------:R-:W-:Y:S01]  /*0420*/  IMAD.MOV.U32 R15, RZ, RZ, 0x3f800000 ;  /* 0x3f800000ff0f7424 */ /* 0x000fe200078e00ff */
[----:B------:R-:W-:Y:S01]  /*0430*/  CS2R R48, SRZ ;  /* 0x0000000000307805 */ /* 0x000fe2000001ff00 */
[----:B------:R-:W-:Y:S01]  /*0440*/  IMAD.MOV.U32 R56, RZ, RZ, -0x800000 ;  /* 0xff800000ff387424 */ /* 0x000fe200078e00ff */
[----:B------:R-:W-:Y:S02]  /*0450*/  CS2R R50, SRZ ;  /* 0x0000000000327805 */ /* 0x000fe4000001ff00 */
[----:B------:R-:W-:Y:S02]  /*0460*/  CS2R R44, SRZ ;  /* 0x00000000002c7805 */ /* 0x000fe4000001ff00 */
[----:B------:R-:W-:-:S02]  /*0470*/  CS2R R46, SRZ ;  /* 0x00000000002e7805 */ /* 0x000fc4000001ff00 */
[----:B------:R-:W-:Y:S02]  /*0480*/  CS2R R40, SRZ ;  /* 0x0000000000287805 */ /* 0x000fe4000001ff00 */
[----:B------:R-:W-:Y:S02]  /*0490*/  CS2R R42, SRZ ;  /* 0x00000000002a7805 */ /* 0x000fe4000001ff00 */
[----:B------:R-:W-:Y:S02]  /*04a0*/  CS2R R32, SRZ ;  /* 0x0000000000207805 */ /* 0x000fe4000001ff00 */
[----:B------:R-:W-:Y:S02]  /*04b0*/  CS2R R34, SRZ ;  /* 0x0000000000227805 */ /* 0x000fe4000001ff00 */
[C---:B------:R-:W-:Y:S01]  /*04c0*/  SHF.L.U32 R13, R24.reuse, 0x3, RZ ;  /* 0x00000003180d7819 */ /* 0x040fe200000006ff */
[----:B--2---:R-:W-:Y:S04]  /*04d0*/  STS.U16 [R2+UR6], R23 ;  /* 0x0000001702007988 */ /* 0x004fe80008000406 */
[----:B----4-:R-:W-:Y:S04]  /*04e0*/  STS.U16 [R2+UR6+0x200], R25 ;  /* 0x0002001902007988 */ /* 0x010fe80008000406 */
[----:B-----5:R-:W-:Y:S04]  /*04f0*/  STS.U16 [R2+UR6+0x400], R17 ;  /* 0x0004001102007988 */ /* 0x020fe80008000406 */
[----:B---3--:R-:W-:Y:S04]  /*0500*/  STS.U16 [R2+UR6+0x600], R19 ;  /* 0x0006001302007988 */ /* 0x008fe80008000406 */
[----:B------:R-:W-:Y:S04]  /*0510*/  STS.U16 [R3+UR6+0x100], R6 ;  /* 0x0001000603007988 */ /* 0x000fe80008000406 */
[----:B------:R-:W-:Y:S04]  /*0520*/  STS.U16 [R3+UR6+0x300], R22 ;  /* 0x0003001603007988 */ /* 0x000fe80008000406 */
[----:B------:R0:W-:Y:S04]  /*0530*/  STS.U16 [R3+UR6+0x500], R8 ;  /* 0x0005000803007988 */ /* 0x0001e80008000406 */
[----:B------:R1:W-:Y:S01]  /*0540*/  STS.U16 [R3+UR6+0x700], R20 ;  /* 0x0007001403007988 */ /* 0x0003e20008000406 */
[----:B0-----:R-:W-:Y:S01]  /*0550*/  IMAD.SHL.U32 R8, R24, 0x40, RZ ;  /* 0x0000004018087824 */ /* 0x001fe200078e00ff */
[----:B------:R-:W-:Y:S06]  /*0560*/  @!P0 BRA `(.L_x_0) ;  /* 0x0000001800388947 */ /* 0x000fec0003800000 */
[----:B------:R-:W0:Y:S01]  /*0570*/  LDC.64 R6, c[0x0][0x250] ;  /* 0x00009400ff067b82 */ /* 0x000e220000000a00 */
[----:B------:R-:W-:Y:S01]  /*0580*/  LOP3.LUT R14, R8, 0x1c0, RZ, 0xc0, !PT ;  /* 0x000001c0080e7812 */ /* 0x000fe200078ec0ff */
[----:B------:R-:W-:Y:S01]  /*0590*/  ULDC UR4, c[0x0][0x258] ;  /* 0x0000960000047ab9 */ /* 0x000fe20000000800 */
[----:B------:R-:W-:Y:S01]  /*05a0*/  LOP3.LUT R15, R11, 0x10, RZ, 0xc0, !PT ;  /* 0x000000100b0f7812 */ /* 0x000fe200078ec0ff */
[----:B------:R-:W-:Y:S01]  /*05b0*/  ULDC.64 UR8, c[0x0][0x220] ;  /* 0x0000880000087ab9 */ /* 0x000fe20000000a00 */
[----:B------:R-:W-:Y:S01]  /*05c0*/  LOP3.LUT R22, R14, 0x30, R13, 0xf8, !PT ;  /* 0x000000300e167812 */ /* 0x000fe200078ef80d */
[----:B------:R-:W-:Y:S01]  /*05d0*/  IMAD.MOV.U32 R60, RZ, RZ, -0x800000 ;  /* 0xff800000ff3c7424 */ /* 0x000fe200078e00ff */
[C---:B------:R-:W-:Y:S01]  /*05e0*/  LOP3.LUT R13, R24.reuse, 0x20, RZ, 0xc0, !PT ;  /* 0x00000020180d7812 */ /* 0x040fe200078ec0ff */
[----:B------:R-:W2:Y:S01]  /*05f0*/  LDC.64 R8, c[0x0][0x260] ;  /* 0x00009800ff087b82 */ /* 0x000ea20000000a00 */
[--C-:B------:R-:W-:Y:S01]  /*0600*/  LOP3.LUT R19, R15, 0x20, R24.reuse, 0xf8, !PT ;  /* 0x000000200f137812 */ /* 0x100fe200078ef818 */
[C---:B------:R-:W-:Y:S01]  /*0610*/  IMAD.SHL.U32 R15, R24.reuse, 0x20, RZ ;  /* 0x00000020180f7824 */ /* 0x040fe200078e00ff */
[----:B------:R-:W-:Y:S01]  /*0620*/  LOP3.LUT R14, R24, 0x1f, RZ, 0xc0, !PT ;  /* 0x0000001f180e7812 */ /* 0x000fe200078ec0ff */
[----:B------:R-:W-:Y:S01]  /*0630*/  IMAD.MOV.U32 R61, RZ, RZ, -0x800000 ;  /* 0xff800000ff3d7424 */ /* 0x000fe200078e00ff */
[----:B------:R-:W-:-:S02]  /*0640*/  SHF.R.U32.HI R17, RZ, 0x2, R24 ;  /* 0x00000002ff117819 */ /* 0x000fc40000011618 */
[----:B------:R-:W-:Y:S02]  /*0650*/  CS2R R48, SRZ ;  /* 0x0000000000307805 */ /* 0x000fe4000001ff00 */
[----:B-1----:R-:W-:Y:S01]  /*0660*/  SHF.R.U32.HI R20, RZ, 0x1, R13 ;  /* 0x00000001ff147819 */ /* 0x002fe2000001160d */
[----:B------:R-:W1:Y:S01]  /*0670*/  LDC R25, c[0x0][0x268] ;  /* 0x00009a00ff197b82 */ /* 0x000e620000000800 */
[----:B------:R-:W-:Y:S01]  /*0680*/  IMAD R16, R14, UR4, RZ ;  /* 0x000000040e107c24 */ /* 0x000fe2000f8e02ff */
[----:B------:R-:W-:Y:S01]  /*0690*/  LOP3.LUT R24, R22, R19, RZ, 0x3c, !PT ;  /* 0x0000001316187212 */ /* 0x000fe200078e3cff */
[----:B------:R-:W-:Y:S01]  /*06a0*/  ULDC.64 UR4, c[0x0][0x218] ;  /* 0x0000860000047ab9 */ /* 0x000fe20000000a00 */
[----:B------:R-:W-:Y:S01]  /*06b0*/  CS2R R50, SRZ ;  /* 0x0000000000327805 */ /* 0x000fe2000001ff00 */
[C---:B------:R-:W-:Y:S01]  /*06c0*/  IMAD.SHL.U32 R18, R16.reuse, 0x2, RZ ;  /* 0x0000000210127824 */ /* 0x040fe200078e00ff */
[----:B------:R-:W-:Y:S01]  /*06d0*/  CS2R R44, SRZ ;  /* 0x00000000002c7805 */ /* 0x000fe2000001ff00 */
[----:B------:R-:W-:Y:S01]  /*06e0*/  IMAD.HI R16, R16, 0x2, RZ ;  /* 0x0000000210107827 */ /* 0x000fe200078e02ff */
[----:B------:R-:W-:-:S02]  /*06f0*/  CS2R R46, SRZ ;  /* 0x00000000002e7805 */ /* 0x000fc4000001ff00 */
[----:B------:R-:W-:Y:S02]  /*0700*/  CS2R R40, SRZ ;  /* 0x0000000000287805 */ /* 0x000fe4000001ff00 */
[----:B------:R-:W-:Y:S01]  /*0710*/  CS2R R42, SRZ ;  /* 0x00000000002a7805 */ /* 0x000fe2000001ff00 */
[----:B0-----:R-:W-:Y:S01]  /*0720*/  IMAD R13, R6, UR7, RZ ;  /* 0x00000007060d7c24 */ /* 0x001fe2000f8e02ff */
[----:B------:R-:W-:Y:S02]  /*0730*/  SGXT.U32 R6, R17, 0x3 ;  /* 0x000000031106781a */ /* 0x000fe40000000000 */
[----:B------:R-:W-:Y:S02]  /*0740*/  CS2R R32, SRZ ;  /* 0x0000000000207805 */ /* 0x000fe4000001ff00 */
[----:B------:R-:W-:Y:S01]  /*0750*/  LOP3.LUT R17, R15, 0x200, RZ, 0xc0, !PT ;  /* 0x000002000f117812 */ /* 0x000fe200078ec0ff */
[----:B------:R-:W-:Y:S01]  /*0760*/  IMAD.SHL.U32 R15, R13, 0x2, RZ ;  /* 0x000000020d0f7824 */ /* 0x000fe200078e00ff */
[----:B------:R-:W-:Y:S01]  /*0770*/  LOP3.LUT R5, R5, R20, R6, 0xfe, !PT ;  /* 0x0000001405057212 */ /* 0x000fe200078efe06 */
[----:B--2---:R-:W-:Y:S01]  /*0780*/  IMAD R8, R8, UR7, RZ ;  /* 0x0000000708087c24 */ /* 0x004fe2000f8e02ff */
[----:B------:R-:W-:Y:S01]  /*0790*/  IADD3 R6, R24, UR6, R17 ;  /* 0x0000000618067c10 */ /* 0x000fe2000fffe011 */
[----:B------:R-:W-:Y:S01]  /*07a0*/  IMAD R17, R14, R9, RZ ;  /* 0x000000090e117224 */ /* 0x000fe200078e02ff */
[----:B------:R-:W-:Y:S01]  /*07b0*/  IADD3 R89, P0, P1, R18, UR4, R15 ;  /* 0x0000000412597c10 */ /* 0x000fe2000f91e00f */
[----:B------:R-:W-:Y:S01]  /*07c0*/  IMAD R14, R12, R7, RZ ;  /* 0x000000070c0e7224 */ /* 0x000fe200078e02ff */
[----:B------:R-:W-:Y:S01]  /*07d0*/  SHF.L.U32 R15, R8, 0x1, RZ ;  /* 0x00000001080f7819 */ /* 0x000fe200000006ff */
[----:B------:R-:W-:Y:S01]  /*07e0*/  IMAD.HI R13, R13, 0x2, RZ ;  /* 0x000000020d0d7827 */ /* 0x000fe200078e02ff */
[----:B------:R-:W-:Y:S01]  /*07f0*/  CS2R R34, SRZ ;  /* 0x0000000000227805 */ /* 0x000fe2000001ff00 */
[----:B------:R-:W-:Y:S01]  /*0800*/  UMOV UR4, URZ ;  /* 0x0000003f00047c82 */ /* 0x000fe20008000000 */
[----:B------:R-:W-:Y:S01]  /*0810*/  LEA R100, P2, R14, R89, 0x1 ;  /* 0x000000590e647211 */ /* 0x000fe200078408ff */
[----:B-1----:R-:W-:Y:S01]  /*0820*/  IMAD R19, R12, R25, RZ ;  /* 0x000000190c137224 */ /* 0x002fe200078e02ff */
[----:B------:R-:W-:Y:S01]  /*0830*/  IADD3.X R23, R16, UR5, R13, P0, P1 ;  /* 0x0000000510177c10 */ /* 0x000fe200087e240d */
[----:B------:R-:W-:Y:S01]  /*0840*/  IMAD R12, R7, 0x4, R14 ;  /* 0x00000004070c7824 */ /* 0x000fe200078e020e */
[----:B------:R-:W-:Y:S01]  /*0850*/  UMOV UR5, URZ ;  /* 0x0000003f00057c82 */ /* 0x000fe20008000000 */
[----:B------:R-:W-:Y:S01]  /*0860*/  IMAD.SHL.U32 R18, R17, 0x2, RZ ;  /* 0x0000000211127824 */ /* 0x000fe200078e00ff */
[----:B------:R-:W-:Y:S01]  /*0870*/  LEA R21, R25, R19, 0x2 ;  /* 0x0000001319157211 */ /* 0x000fe200078e10ff */
[----:B------:R-:W-:Y:S01]  /*0880*/  IMAD R16, R7, 0x4, R12 ;  /* 0x0000000407107824 */ /* 0x000fe200078e020c */
[----:B------:R-:W-:Y:S01]  /*0890*/  LEA.HI.X.SX32 R101, R14, R23, 0x1, P2 ;  /* 0x000000170e657211 */ /* 0x000fe200010f0eff */
[----:B------:R-:W-:Y:S01]  /*08a0*/  IMAD R13, R10, R7, RZ ;  /* 0x000000070a0d7224 */ /* 0x000fe200078e02ff */
[----:B------:R-:W-:Y:S01]  /*08b0*/  IADD3 R72, P0, P1, R18, UR8, R15 ;  /* 0x0000000812487c10 */ /* 0x000fe2000f91e00f */
[----:B------:R-:W-:Y:S01]  /*08c0*/  IMAD.HI R15, R8, 0x2, RZ ;  /* 0x00000002080f7827 */ /* 0x000fe200078e02ff */
[CC--:B------:R-:W-:Y:S01]  /*08d0*/  LEA R98, P3, R12.reuse, R89.reuse, 0x1 ;  /* 0x000000590c627211 */ /* 0x0c0fe200078608ff */
[----:B------:R-:W-:Y:S01]  /*08e0*/  ULDC UR8, c[0x0][0x238] ;  /* 0x00008e0000087ab9 */ /* 0x000fe20000000800 */
[----:B------:R-:W-:Y:S01]  /*08f0*/  LEA R86, P5, R13, R89, 0x1 ;  /* 0x000000590d567211 */ /* 0x000fe200078a08ff */
[----:B------:R-:W-:Y:S01]  /*0900*/  IMAD R8, R7, 0x4, R16 ;  /* 0x0000000407087824 */ /* 0x000fe200078e0210 */
[----:B------:R-:W-:Y:S01]  /*0910*/  LEA.HI.X.SX32 R99, R12, R23, 0x1, P3 ;  /* 0x000000170c637211 */ /* 0x000fe200018f0eff */
[----:B------:R-:W-:Y:S01]  /*0920*/  IMAD.HI R20, R17, 0x2, RZ ;  /* 0x0000000211147827 */ /* 0x000fe200078e02ff */
[----:B------:R-:W-:-:S02]  /*0930*/  LEA R96, P4, R16, R89, 0x1 ;  /* 0x0000005910607211 */ /* 0x000fc400078808ff */
[C---:B------:R-:W-:Y:S01]  /*0940*/  LEA R94, P2, R8.reuse, R89, 0x1 ;  /* 0x00000059085e7211 */ /* 0x040fe200078408ff */
[----:B------:R-:W-:Y:S01]  /*0950*/  IMAD R18, R7, 0x4, R8 ;  /* 0x0000000407127824 */ /* 0x000fe200078e0208 */
[-C--:B------:R-:W-:Y:S01]  /*0960*/  LEA.HI.X.SX32 R87, R13, R23.reuse, 0x1, P5 ;  /* 0x000000170d577211 */ /* 0x080fe200028f0eff */
[----:B------:R-:W-:Y:S01]  /*0970*/  IMAD R17, R25, 0x4, R21 ;  /* 0x0000000419117824 */ /* 0x000fe200078e0215 */
[----:B------:R-:W-:Y:S01]  /*0980*/  LEA.HI.X.SX32 R95, R8, R23, 0x1, P2 ;  /* 0x00000017085f7211 */ /* 0x000fe200010f0eff */
[----:B------:R-:W-:Y:S01]  /*0990*/  IMAD R13, R10, R25, RZ ;  /* 0x000000190a0d7224 */ /* 0x000fe200078e02ff */
[----:B------:R-:W-:Y:S01]  /*09a0*/  LEA R14, R7, R18, 0x2 ;  /* 0x00000012070e7211 */ /* 0x000fe200078e10ff */
[----:B------:R-:W-:Y:S01]  /*09b0*/  IMAD R8, R25, 0x4, R17 ;  /* 0x0000000419087824 */ /* 0x000fe200078e0211 */
[----:B------:R-:W-:Y:S02]  /*09c0*/  LEA R92, P3, R18, R89, 0x1 ;  /* 0x00000059125c7211 */ /* 0x000fe400078608ff */
[----:B------:R-:W-:Y:S01]  /*09d0*/  LEA.HI.X.SX32 R97, R16, R23, 0x1, P4 ;  /* 0x0000001710617211 */ /* 0x000fe200020f0eff */
[----:B------:R-:W-:Y:S01]  /*09e0*/  IMAD R12, R7, 0x4, R14 ;  /* 0x00000004070c7824 */ /* 0x000fe200078e020e */
[----:B------:R-:W-:Y:S01]  /*09f0*/  LEA R90, P4, R14, R89, 0x1 ;  /* 0x000000590e5a7211 */ /* 0x000fe200078808ff */
[----:B------:R-:W-:Y:S01]  /*0a00*/  IMAD R10, R25, 0x4, R8 ;  /* 0x00000004190a7824 */ /* 0x000fe200078e0208 */
[----:B------:R-:W-:-:S02]  /*0a10*/  LEA.HI.X.SX32 R93, R18, R23, 0x1, P3 ;  /* 0x00000017125d7211 */ /* 0x000fc400018f0eff */
[----:B------:R-:W-:Y:S02]  /*0a20*/  LEA R88, P5, R12, R89, 0x1 ;  /* 0x000000590c587211 */ /* 0x000fe400078a08ff */
[----:B------:R-:W-:Y:S01]  /*0a30*/  IADD3.X R20, R20, UR9, R15, P0, P1 ;  /* 0x0000000914147c10 */ /* 0x000fe200087e240f */
[----:B------:R-:W-:Y:S01]  /*0a40*/  IMAD.MOV.U32 R15, RZ, RZ, 0x3f800000 ;  /* 0x3f800000ff0f7424 */ /* 0x000fe200078e00ff */
[----:B------:R-:W-:Y:S02]  /*0a50*/  LEA.HI.X.SX32 R89, R12, R23, 0x1, P5 ;  /* 0x000000170c597211 */ /* 0x000fe400028f0eff */
[----:B------:R-:W-:Y:S02]  /*0a60*/  LEA R70, P3, R13, R72, 0x1 ;  /* 0x000000480d467211 */ /* 0x000fe400078608ff */
[----:B------:R-:W-:Y:S02]  /*0a70*/  LEA R12, R25, R10, 0x2 ;  /* 0x0000000a190c7211 */ /* 0x000fe400078e10ff */
[----:B------:R-:W-:-:S02]  /*0a80*/  LEA R84, P0, R19, R72, 0x1 ;  /* 0x0000004813547211 */ /* 0x000fc400078008ff */
[-C--:B------:R-:W-:Y:S02]  /*0a90*/  LEA R82, P1, R21, R72.reuse, 0x1 ;  /* 0x0000004815527211 */ /* 0x080fe400078208ff */
[----:B------:R-:W-:Y:S02]  /*0aa0*/  LEA R80, P2, R17, R72, 0x1 ;  /* 0x0000004811507211 */ /* 0x000fe400078408ff */
[-C--:B------:R-:W-:Y:S01]  /*0ab0*/  LEA.HI.X.SX32 R71, R13, R20.reuse, 0x1, P3 ;  /* 0x000000140d477211 */ /* 0x080fe200018f0eff */
[----:B------:R-:W-:Y:S01]  /*0ac0*/  IMAD R13, R25, 0x4, R12 ;  /* 0x00000004190d7824 */ /* 0x000fe200078e020c */
[-C--:B------:R-:W-:Y:S02]  /*0ad0*/  LEA.HI.X.SX32 R85, R19, R20.reuse, 0x1, P0 ;  /* 0x0000001413557211 */ /* 0x080fe400000f0eff */
[-C--:B------:R-:W-:Y:S02]  /*0ae0*/  LEA.HI.X.SX32 R83, R21, R20.reuse, 0x1, P1 ;  /* 0x0000001415537211 */ /* 0x080fe400008f0eff */
[----:B------:R-:W-:-:S02]  /*0af0*/  LEA.HI.X.SX32 R81, R17, R20, 0x1, P2 ;  /* 0x0000001411517211 */ /* 0x000fc400010f0eff */
[-C--:B------:R-:W-:Y:S02]  /*0b00*/  LEA R78, P0, R8, R72.reuse, 0x1 ;  /* 0x00000048084e7211 */ /* 0x080fe400078008ff */
[-C--:B------:R-:W-:Y:S02]  /*0b10*/  LEA R76, P1, R10, R72.reuse, 0x1 ;  /* 0x000000480a4c7211 */ /* 0x080fe400078208ff */
[-C--:B------:R-:W-:Y:S02]  /*0b20*/  LEA R74, P2, R12, R72.reuse, 0x1 ;  /* 0x000000480c4a7211 */ /* 0x080fe400078408ff */
[----:B------:R-:W-:Y:S02]  /*0b30*/  LEA R72, P3, R13, R72, 0x1 ;  /* 0x000000480d487211 */ /* 0x000fe400078608ff */
[-C--:B------:R-:W-:Y:S02]  /*0b40*/  LEA.HI.X.SX32 R77, R10, R20.reuse, 0x1, P1 ;  /* 0x000000140a4d7211 */ /* 0x080fe400008f0eff */
[----:B------:R-:W-:Y:S01]  /*0b50*/  LEA.HI.X.SX32 R91, R14, R23, 0x1, P4 ;  /* 0x000000170e5b7211 */ /* 0x000fe200020f0eff */
[----:B------:R-:W-:Y:S01]  /*0b60*/  IMAD.MOV.U32 R14, RZ, RZ, 0x3f800000 ;  /* 0x3f800000ff0e7424 */ /* 0x000fe200078e00ff */
[-C--:B------:R-:W-:Y:S01]  /*0b70*/  LEA.HI.X.SX32 R79, R8, R20.reuse, 0x1, P0 ;  /* 0x00000014084f7211 */ /* 0x080fe200000f0eff */
[----:B------:R-:W-:Y:S01]  /*0b80*/  IMAD.MOV.U32 R8, RZ, RZ, RZ ;  /* 0x000000ffff087224 */ /* 0x000fe200078e00ff */
[----:B------:R-:W-:-:S02]  /*0b90*/  LEA.HI.X.SX32 R75, R12, R20, 0x1, P2 ;  /* 0x000000140c4b7211 */ /* 0x000fc400010f0eff */
[----:B------:R-:W-:Y:S02]  /*0ba0*/  LEA.HI.X.SX32 R73, R13, R20, 0x1, P3 ;  /* 0x000000140d497211 */ /* 0x000fe400018f0eff */
[----:B------:R-:W-:Y:S02]  /*0bb0*/  LOP3.LUT R10, R22, 0x30, R11, 0x78, !PT ;  /* 0x00000030160a7812 */ /* 0x000fe400078e780b */
[----:B------:R-:W-:Y:S02]  /*0bc0*/  LOP3.LUT R11, R11, 0x6, RZ, 0xc0, !PT ;  /* 0x000000060b0b7812 */ /* 0x000fe400078ec0ff */
[----:B------:R-:W-:Y:S02]  /*0bd0*/  MOV R12, RZ ;  /* 0x000000ff000c7202 */ /* 0x000fe40000000f00 */
[----:B------:R-:W-:-:S07]  /*0be0*/  LOP3.LUT R13, R5, 0x8, RZ, 0xfc, !PT ;  /* 0x00000008050d7812 */ /* 0x000fce00078efcff */
.L_x_1:
[----:B------:R-:W-:-:S04]  /*0bf0*/  IMAD.WIDE R26, R12, 0x2, R100 ;  /* 0x000000020c1a7825 */ /* 0x000fc800078e0264 */
[C---:B------:R-:W-:Y:S02]  /*0c00*/  IMAD.WIDE R28, R12.reuse, 0x2, R96 ;  /* 0x000000020c1c7825 */ /* 0x040fe400078e0260 */
[----:B------:R-:W2:Y:S02]  /*0c10*/  LDG.E.U16 R27, desc[UR10][R26.64] ;  /* 0x0000000a1a1b7981 */ /* 0x000ea4000c1e1500 */
[C---:B------:R-:W-:Y:S02]  /*0c20*/  IMAD.WIDE R30, R12.reuse, 0x2, R92 ;  /* 0x000000020c1e7825 */ /* 0x040fe400078e025c */
[----:B------:R-:W3:Y:S02]  /*0c30*/  LDG.E.U16 R29, desc[UR10][R28.64] ;  /* 0x0000000a1c1d7981 */ /* 0x000ee4000c1e1500 */
[C---:B------:R-:W-:Y:S02]  /*0c40*/  IMAD.WIDE R16, R12.reuse, 0x2, R88 ;  /* 0x000000020c107825 */ /* 0x040fe400078e0258 */
[----:B------:R-:W4:Y:S02]  /*0c50*/  LDG.E.U16 R31, desc[UR10][R30.64] ;  /* 0x0000000a1e1f7981 */ /* 0x000f24000c1e1500 */
[----:B------:R-:W-:-:S02]  /*0c60*/  IMAD.WIDE R18, R12, 0x2, R98 ;  /* 0x000000020c127825 */ /* 0x000fc400078e0262 */
[----:B------:R-:W5:Y:S02]  /*0c70*/  LDG.E.U16 R53, desc[UR10][R16.64] ;  /* 0x0000000a10357981 */ /* 0x000f64000c1e1500 */
[C---:B------:R-:W-:Y:S02]  /*0c80*/  IMAD.WIDE R20, R12.reuse, 0x2, R94 ;  /* 0x000000020c147825 */ /* 0x040fe400078e025e */
[----:B------:R-:W5:Y:S02]  /*0c90*/  LDG.E.U16 R56, desc[UR10][R18.64] ;  /* 0x0000000a12387981 */ /* 0x000f64000c1e1500 */
[C---:B------:R-:W-:Y:S02]  /*0ca0*/  IMAD.WIDE R22, R12.reuse, 0x2, R90 ;  /* 0x000000020c167825 */ /* 0x040fe400078e025a */
[----:B------:R-:W5:Y:S02]  /*0cb0*/  LDG.E.U16 R58, desc[UR10][R20.64] ;  /* 0x0000000a143a7981 */ /* 0x000f64000c1e1500 */
[----:B------:R-:W-:-:S02]  /*0cc0*/  IMAD.WIDE R24, R12, 0x2, R86 ;  /* 0x000000020c187825 */ /* 0x000fc400078e0256 */
[----:B------:R-:W5:Y:S04]  /*0cd0*/  LDG.E.U16 R62, desc[UR10][R22.64] ;  /* 0x0000000a163e7981 */ /* 0x000f68000c1e1500 */
[----:B------:R-:W5:Y:S01]  /*0ce0*/  LDG.E.U16 R64, desc[UR10][R24.64] ;  /* 0x0000000a18407981 */ /* 0x000f62000c1e1500 */
[----:B------:R-:W-:Y:S01]  /*0cf0*/  BAR.SYNC.DEFER_BLOCKING 0x0 ;  /* 0x0000000000007b1d */ /* 0x000fe20000010000 */
[----:B------:R-:W-:-:S05]  /*0d00*/  IMAD.WIDE R68, R8, 0x2, R80 ;  /* 0x0000000208447825 */ /* 0x000fca00078e0250 */
[----:B--2---:R-:W-:Y:S04]  /*0d10*/  STS.U16 [R2+UR6+0x800], R27 ;  /* 0x0008001b02007988 */ /* 0x004fe80008000406 */
[----:B---3--:R-:W-:Y:S04]  /*0d20*/  STS.U16 [R2+UR6+0xa00], R29 ;  /* 0x000a001d02007988 */ /* 0x008fe80008000406 */
[----:B----4-:R-:W-:Y:S04]  /*0d30*/  STS.U16 [R2+UR6+0xc00], R31 ;  /* 0x000c001f02007988 */ /* 0x010fe80008000406 */
[----:B-----5:R-:W-:Y:S04]  /*0d40*/  STS.U16 [R2+UR6+0xe00], R53 ;  /* 0x000e003502007988 */ /* 0x020fe80008000406 */
[----:B------:R-:W-:Y:S04]  /*0d50*/  STS.U16 [R3+UR6+0x900], R56 ;  /* 0x0009003803007988 */ /* 0x000fe80008000406 */
[----:B------:R-:W-:Y:S04]  /*0d60*/  STS.U16 [R3+UR6+0xb00], R58 ;  /* 0x000b003a03007988 */ /* 0x000fe80008000406 */
[----:B------:R-:W-:Y:S04]  /*0d70*/  STS.U16 [R3+UR6+0xd00], R62 ;  /* 0x000d003e03007988 */ /* 0x000fe80008000406 */
[----:B------:R-:W-:Y:S01]  /*0d80*/  STS.U16 [R3+UR6+0xf00], R64 ;  /* 0x000f004003007988 */ /* 0x000fe20008000406 */
[----:B------:R-:W-:Y:S06]  /*0d90*/  BAR.SYNC.DEFER_BLOCKING 0x0 ;  /* 0x0000000000007b1d */ /* 0x000fec0000010000 */
[----:B------:R-:W-:Y:S04]  /*0da0*/  LDSM.16.MT88.4 R16, [R6] ;  /* 0x000000000610783b */ /* 0x000fe80000004200 */
[----:B------:R-:W0:Y:S04]  /*0db0*/  LDSM.16.M88.4 R36, [R10+UR6+0x800] ;  /* 0x000800060a24783b */ /* 0x000e280008000200 */
[----:B------:R-:W1:Y:S04]  /*0dc0*/  LDSM.16.MT88.4 R20, [R6+0x400] ;  /* 0x000400000614783b */ /* 0x000e680000004200 */
[----:B------:R-:W2:Y:S04]  /*0dd0*/  LDSM.16.M88.4 R24, [R10+UR6+0xa00] ;  /* 0x000a00060a18783b */ /* 0x000ea80008000200 */
[----:B------:R-:W3:Y:S01]  /*0de0*/  LDSM.16.M88.4 R28, [R10+UR6+0xc00] ;  /* 0x000c00060a1c783b */ /* 0x000ee20008000200 */
[----:B0-----:R-:W-:-:S15]  /*0df0*/  HMMA.16816.F32 R52, R16, R36, RZ ;  /* 0x000000241034723c */ /* 0x001fde00000018ff */
[----:B------:R-:W-:-:S09]  /*0e00*/  NOP ;  /* 0x0000000000007918 */ /* 0x000fd20000000000 */
[----:B-1----:R-:W-:Y:S06]  /*0e10*/  HMMA.16816.F32 R36, R20, R38, R52 ;  /* 0x000000261424723c */ /* 0x002fec0000001834 */
[----:B--2---:R-:W-:-:S15]  /*0e20*/  HMMA.16816.F32 R52, R16, R24, RZ ;  /* 0x000000181034723c */ /* 0x004fde00000018ff */
[----:B------:R-:W-:-:S09]  /*0e30*/  NOP ;  /* 0x0000000000007918 */ /* 0x000fd20000000000 */
[----:B------:R-:W-:Y:S01]  /*0e40*/  HMMA.16816.F32 R52, R20, R26, R52 ;  /* 0x0000001a1434723c */ /* 0x000fe20000001834 */
[----:B------:R-:W0:Y:S05]  /*0e50*/  LDSM.16.M88.4 R24, [R10+UR6+0xe00] ;  /* 0x000e00060a18783b */ /* 0x000e2a0008000200 */
[C---:B---3--:R-:W-:Y:S01]  /*0e60*/  HMMA.16816.F32 R56, R16.reuse, R28, RZ ;  /* 0x0000001c1038723c */ /* 0x048fe200000018ff */
[----:B------:R-:W-:Y:S01]  /*0e70*/  IMAD.WIDE R64, R8, 0x2, R76 ;  /* 0x0000000208407825 */ /* 0x000fe200078e024c */
[----:B------:R-:W2:Y:S04]  /*0e80*/  LDG.E.U16 R29, desc[UR10][R68.64] ;  /* 0x0000000a441d7981 */ /* 0x000ea8000c1e1500 */
[----:B0-----:R-:W-:-:S15]  /*0e90*/  HMMA.16816.F32 R16, R16, R24, RZ ;  /* 0x000000181010723c */ /* 0x001fde00000018ff */
[----:B------:R-:W-:-:S03]  /*0ea0*/  NOP ;  /* 0x0000000000007918 */ /* 0x000fc60000000000 */
[C---:B------:R-:W-:Y:S06]  /*0eb0*/  HMMA.16816.F32 R56, R20.reuse, R30, R56 ;  /* 0x0000001e1438723c */ /* 0x040fec0000001838 */
[----:B------:R-:W-:Y:S01]  /*0ec0*/  HMMA.16816.F32 R16, R20, R26, R16 ;  /* 0x0000001a1410723c */ /* 0x000fe20000001810 */
[----:B------:R-:W3:Y:S06]  /*0ed0*/  LDG.E.U16 R21, desc[UR10][R64.64] ;  /* 0x0000000a40157981 */ /* 0x000eec000c1e1500 */
[----:B------:R-:W-:-:S05]  /*0ee0*/  IMAD.WIDE R22, R8, 0x2, R84 ;  /* 0x0000000208167825 */ /* 0x000fca00078e0254 */
[----:B------:R0:W4:Y:S01]  /*0ef0*/  LDG.E.U16 R25, desc[UR10][R22.64] ;  /* 0x0000000a16197981 */ /* 0x000122000c1e1500 */
[----:B------:R-:W-:-:S06]  /*0f00*/  IMAD.WIDE R26, R8, 0x2, R72 ;  /* 0x00000002081a7825 */ /* 0x000fcc00078e0248 */
[----:B------:R-:W5:Y:S01]  /*0f10*/  LDG.E.U16 R27, desc[UR10][R26.64] ;  /* 0x0000000a1a1b7981 */ /* 0x000f62000c1e1500 */
[----:B------:R-:W-:-:S04]  /*0f20*/  IMAD.WIDE R66, R8, 0x2, R82 ;  /* 0x0000000208427825 */ /* 0x000fc800078e0252 */
[C---:B0-----:R-:W-:Y:S01]  /*0f30*/  IMAD.WIDE R22, R8.reuse, 0x2, R70 ;  /* 0x0000000208167825 */ /* 0x041fe200078e0246 */
[----:B------:R-:W5:Y:S03]  /*0f40*/  LDG.E.U16 R20, desc[UR10][R66.64] ;  /* 0x0000000a42147981 */ /* 0x000f66000c1e1500 */
[C---:B------:R-:W-:Y:S02]  /*0f50*/  IMAD.WIDE R30, R8.reuse, 0x2, R78 ;  /* 0x00000002081e7825 */ /* 0x040fe400078e024e */
[----:B------:R-:W5:Y:S02]  /*0f60*/  LDG.E.U16 R22, desc[UR10][R22.64] ;  /* 0x0000000a16167981 */ /* 0x000f64000c1e1500 */
[----:B------:R-:W-:Y:S02]  /*0f70*/  IMAD.WIDE R62, R8, 0x2, R74 ;  /* 0x00000002083e7825 */ /* 0x000fe400078e024a */
[----:B------:R0:W5:Y:S04]  /*0f80*/  LDG.E.U16 R24, desc[UR10][R30.64] ;  /* 0x0000000a1e187981 */ /* 0x000168000c1e1500 */
[----:B------:R1:W5:Y:S01]  /*0f90*/  LDG.E.U16 R28, desc[UR10][R62.64] ;  /* 0x0000000a3e1c7981 */ /* 0x000362000c1e1500 */
[----:B------:R-:W-:Y:S01]  /*0fa0*/  BAR.SYNC.DEFER_BLOCKING 0x0 ;  /* 0x0000000000007b1d */ /* 0x000fe20000010000 */
[----:B0-----:R-:W-:-:S04]  /*0fb0*/  IADD3 R30, P5, R11, UR4, RZ ;  /* 0x000000040b1e7c10 */ /* 0x001fc8000ffbe0ff */
[C---:B------:R-:W-:Y:S02]  /*0fc0*/  IADD3 R66, P6, R30.reuse, 0x9, RZ ;  /* 0x000000091e427810 */ /* 0x040fe40007fde0ff */
[----:B-1----:R-:W-:Y:S02]  /*0fd0*/  IADD3 R62, P1, R30, 0x10, RZ ;  /* 0x000000101e3e7810 */ /* 0x002fe40007f3e0ff */
[C---:B------:R-:W-:Y:S02]  /*0fe0*/  ISETP.GT.U32.AND P3, PT, R66.reuse, R5, PT ;  /* 0x000000054200720c */ /* 0x040fe40003f64070 */
[----:B------:R-:W-:Y:S02]  /*0ff0*/  ISETP.GT.U32.AND P0, PT, R66, R13, PT ;  /* 0x0000000d4200720c */ /* 0x000fe40003f04070 */
[C---:B------:R-:W-:Y:S02]  /*1000*/  ISETP.GT.U32.AND P2, PT, R62.reuse, R5, PT ;  /* 0x000000053e00720c */ /* 0x040fe40003f44070 */
[----:B------:R-:W-:Y:S01]  /*1010*/  ISETP.GT.U32.AND P4, PT, R62, R13, PT ;  /* 0x0000000d3e00720c */ /* 0x000fe20003f84070 */
[----:B------:R-:W-:Y:S01]  /*1020*/  FMUL R58, R58, UR8 ;  /* 0x000000083a3a7c20 */ /* 0x000fe20008400000 */
[----:B------:R-:W-:Y:S01]  /*1030*/  FMUL R18, R18, UR8 ;  /* 0x0000000812127c20 */ /* 0x000fe20008400000 */
[----:B------:R-:W-:Y:S01]  /*1040*/  FMUL R19, R19, UR8 ;  /* 0x0000000813137c20 */ /* 0x000fe20008400000 */
[----:B------:R-:W-:Y:S01]  /*1050*/  FMUL R56, R56, UR8 ;  /* 0x0000000838387c20 */ /* 0x000fe20008400000 */
[----:B------:R-:W-:Y:S01]  /*1060*/  FMUL R57, R57, UR8 ;  /* 0x0000000839397c20 */ /* 0x000fe20008400000 */
[----:B------:R-:W-:Y:S01]  /*1070*/  FMUL R16, R16, UR8 ;  /* 0x0000000810107c20 */ /* 0x000fe20008400000 */
[----:B------:R-:W-:Y:S01]  /*1080*/  FMUL R17, R17, UR8 ;  /* 0x0000000811117c20 */ /* 0x000fe20008400000 */
[----:B--2---:R-:W-:Y:S04]  /*1090*/  STS.U16 [R2+UR6+0xa00], R29 ;  /* 0x000a001d02007988 */ /* 0x004fe80008000406 */
[----:B---3--:R-:W-:Y:S04]  /*10a0*/  STS.U16 [R2+UR6+0xc00], R21 ;  /* 0x000c001502007988 */ /* 0x008fe80008000406 */
[----:B----4-:R0:W-:Y:S02]  /*10b0*/  STS.U16 [R2+UR6+0x800], R25 ;  /* 0x0008001902007988 */ /* 0x0101e40008000406 */
[----:B0-----:R-:W-:-:S02]  /*10c0*/  IADD3.X R25, RZ, UR5, RZ, P5, !PT ;  /* 0x00000005ff197c10 */ /* 0x001fc4000affe4ff */
[----:B------:R-:W-:-:S03]  /*10d0*/  IADD3 R26, P5, R30, 0x11, RZ ;  /* 0x000000111e1a7810 */ /* 0x000fc60007fbe0ff */
[--C-:B------:R-:W-:Y:S01]  /*10e0*/  IMAD.X R23, RZ, RZ, R25.reuse, P6 ;  /* 0x000000ffff177224 */ /* 0x100fe200030e0619 */
[----:B------:R-:W-:Y:S01]  /*10f0*/  ISETP.GT.U32.AND P6, PT, R26, R13, PT ;  /* 0x0000000d1a00720c */ /* 0x000fe20003fc4070 */
[----:B------:R-:W-:-:S03]  /*1100*/  IMAD.X R21, RZ, RZ, R25, P5 ;  /* 0x000000ffff157224 */ /* 0x000fc600028e0619 */
[C---:B------:R-:W-:Y:S02]  /*1110*/  ISETP.GT.U32.AND.EX P3, PT, R23.reuse, RZ, PT, P3 ;  /* 0x000000ff1700720c */ /* 0x040fe40003f64130 */
[----:B------:R-:W-:Y:S01]  /*1120*/  ISETP.GT.U32.AND.EX P0, PT, R23, RZ, PT, P0 ;  /* 0x000000ff1700720c */ /* 0x000fe20003f04100 */
[----:B------:R-:W-:Y:S01]  /*1130*/  IMAD.X R23, RZ, RZ, R25, P1 ;  /* 0x000000ffff177224 */ /* 0x000fe200008e0619 */
[----:B------:R-:W-:Y:S02]  /*1140*/  ISETP.GT.U32.AND P1, PT, R26, R5, PT ;  /* 0x000000051a00720c */ /* 0x000fe40003f24070 */
[C---:B------:R-:W-:Y:S02]  /*1150*/  ISETP.GT.U32.AND.EX P6, PT, R21.reuse, RZ, PT, P6 ;  /* 0x000000ff1500720c */ /* 0x040fe40003fc4160 */
[----:B------:R-:W-:Y:S01]  /*1160*/  ISETP.GT.U32.AND.EX P1, PT, R21, RZ, PT, P1 ;  /* 0x000000ff1500720c */ /* 0x000fe20003f24110 */
[----:B------:R-:W-:Y:S01]  /*1170*/  FMUL R21, R55, UR8 ;  /* 0x0000000837157c20 */ /* 0x000fe20008400000 */
[----:B------:R-:W-:-:S02]  /*1180*/  IADD3 R26, P5, R30, 0x18, RZ ;  /* 0x000000181e1a7810 */ /* 0x000fc40007fbe0ff */
[C---:B------:R-:W-:Y:S02]  /*1190*/  ISETP.GT.U32.AND.EX P2, PT, R23.reuse, RZ, PT, P2 ;  /* 0x000000ff1700720c */ /* 0x040fe40003f44120 */
[----:B------:R-:W-:Y:S02]  /*11a0*/  ISETP.GT.U32.AND.EX P4, PT, R23, RZ, PT, P4 ;  /* 0x000000ff1700720c */ /* 0x000fe40003f84140 */
[----:B------:R-:W-:Y:S02]  /*11b0*/  FSEL R21, R21, -INF , !P0 ;  /* 0xff80000015157808 */ /* 0x000fe40004000000 */
[----:B------:R-:W-:Y:S02]  /*11c0*/  IADD3.X R23, RZ, R25, RZ, P5, !PT ;  /* 0x00000019ff177210 */ /* 0x000fe40002ffe4ff */
[C---:B------:R-:W-:Y:S02]  /*11d0*/  ISETP.GT.U32.AND P0, PT, R26.reuse, R5, PT ;  /* 0x000000051a00720c */ /* 0x040fe40003f04070 */
[----:B------:R-:W-:-:S02]  /*11e0*/  ISETP.GT.U32.AND P5, PT, R26, R13, PT ;  /* 0x0000000d1a00720c */ /* 0x000fc40003fa4070 */
[C---:B------:R-:W-:Y:S02]  /*11f0*/  ISETP.GT.U32.AND.EX P0, PT, R23.reuse, RZ, PT, P0 ;  /* 0x000000ff1700720c */ /* 0x040fe40003f04100 */
[----:B------:R-:W-:Y:S01]  /*1200*/  ISETP.GT.U32.AND.EX P5, PT, R23, RZ, PT, P5 ;  /* 0x000000ff1700720c */ /* 0x000fe20003fa4150 */
[----:B------:R-:W-:Y:S01]  /*1210*/  FMUL R23, R59, UR8 ;  /* 0x000000083b177c20 */ /* 0x000fe20008400000 */
[----:B------:R-:W-:Y:S02]  /*1220*/  FSEL R59, R58, -INF , !P4 ;  /* 0xff8000003a3b7808 */ /* 0x000fe40006000000 */
[----:B------:R-:W-:Y:S02]  /*1230*/  ISETP.GT.U32.AND P4, PT, R30, R13, PT ;  /* 0x0000000d1e00720c */ /* 0x000fe40003f84070 */
[----:B------:R-:W-:Y:S01]  /*1240*/  FSEL R58, R23, -INF , !P6 ;  /* 0xff800000173a7808 */ /* 0x000fe20007000000 */
[----:B------:R-:W-:Y:S01]  /*1250*/  FMUL R23, R38, UR8 ;  /* 0x0000000826177c20 */ /* 0x000fe20008400000 */
[----:B------:R-:W-:-:S02]  /*1260*/  ISETP.GT.U32.AND.EX P4, PT, R25, RZ, PT, P4 ;  /* 0x000000ff1900720c */ /* 0x000fc40003f84140 */
[C---:B------:R-:W-:Y:S02]  /*1270*/  IADD3 R26, P6, R30.reuse, 0x8, RZ ;  /* 0x000000081e1a7810 */ /* 0x040fe40007fde0ff */
[----:B------:R-:W-:Y:S02]  /*1280*/  FSEL R23, R23, -INF , !P4 ;  /* 0xff80000017177808 */ /* 0x000fe40006000000 */
[----:B------:R-:W-:Y:S01]  /*1290*/  ISETP.GE.U32.AND P4, PT, R30, R13, PT ;  /* 0x0000000d1e00720c */ /* 0x000fe20003f86070 */
[----:B------:R-:W-:Y:S01]  /*12a0*/  IMAD.X R29, RZ, RZ, R25, P6 ;  /* 0x000000ffff1d7224 */ /* 0x000fe200030e0619 */
[----:B------:R-:W-:Y:S01]  /*12b0*/  FSEL R55, R18, -INF , !P5 ;  /* 0xff80000012377808 */ /* 0x000fe20006800000 */
[----:B------:R-:W-:Y:S01]  /*12c0*/  FMUL R18, R39, UR8 ;  /* 0x0000000827127c20 */ /* 0x000fe20008400000 */
[----:B------:R-:W-:Y:S01]  /*12d0*/  ISETP.GT.U32.AND P6, PT, R30, R5, PT ;  /* 0x000000051e00720c */ /* 0x000fe20003fc4070 */
[----:B-----5:R0:W-:Y:S01]  /*12e0*/  STS.U16 [R2+UR6+0xe00], R27 ;  /* 0x000e001b02007988 */ /* 0x0201e20008000406 */
[----:B------:R-:W-:-:S02]  /*12f0*/  ISETP.GE.U32.AND.EX P4, PT, R25, RZ, PT, P4 ;  /* 0x000000ff1900720c */ /* 0x000fc40003f86140 */
[-C--:B------:R-:W-:Y:S01]  /*1300*/  ISETP.GT.U32.AND P5, PT, R26, R5.reuse, PT ;  /* 0x000000051a00720c */ /* 0x080fe20003fa4070 */
[----:B------:R-:W-:Y:S01]  /*1310*/  FMUL R26, R36, UR8 ;  /* 0x00000008241a7c20 */ /* 0x000fe20008400000 */
[----:B------:R-:W-:Y:S02]  /*1320*/  ISETP.GT.U32.AND.EX P6, PT, R25, RZ, PT, P6 ;  /* 0x000000ff1900720c */ /* 0x000fe40003fc4160 */
[----:B------:R-:W-:Y:S01]  /*1330*/  FSEL R18, R18, -INF , !P4 ;  /* 0xff80000012127808 */ /* 0x000fe20006000000 */
[----:B0-----:R-:W-:Y:S01]  /*1340*/  FMUL R27, R54, UR8 ;  /* 0x00000008361b7c20 */ /* 0x001fe20008400000 */
[----:B------:R-:W-:Y:S02]  /*1350*/  FSEL R26, R26, -INF , !P6 ;  /* 0xff8000001a1a7808 */ /* 0x000fe40007000000 */
[----:B------:R-:W-:Y:S02]  /*1360*/  ISETP.GE.U32.AND P4, PT, R30, R5, PT ;  /* 0x000000051e00720c */ /* 0x000fe40003f86070 */
[----:B------:R-:W-:-:S02]  /*1370*/  FSEL R27, R27, -INF , !P6 ;  /* 0xff8000001b1b7808 */ /* 0x000fc40007000000 */
[----:B------:R-:W-:Y:S02]  /*1380*/  IADD3 R30, P6, R30, 0x19, RZ ;  /* 0x000000191e1e7810 */ /* 0x000fe40007fde0ff */
[----:B------:R-:W-:Y:S02]  /*1390*/  FMNMX R36, R23, R18, !PT ;  /* 0x0000001217247209 */ /* 0x000fe40007800000 */
[----:B------:R-:W-:Y:S01]  /*13a0*/  ISETP.GT.U32.AND.EX P5, PT, R29, RZ, PT, P5 ;  /* 0x000000ff1d00720c */ /* 0x000fe20003fa4150 */
[----:B------:R-:W-:Y:S01]  /*13b0*/  IMAD.X R29, RZ, RZ, R25, P6 ;  /* 0x000000ffff1d7224 */ /* 0x000fe200030e0619 */
[----:B------:R-:W-:Y:S02]  /*13c0*/  FMNMX R36, R27, R36, !PT ;  /* 0x000000241b247209 */ /* 0x000fe40007800000 */
[----:B------:R-:W-:Y:S02]  /*13d0*/  ISETP.GT.U32.AND P6, PT, R30, R13, PT ;  /* 0x0000000d1e00720c */ /* 0x000fe40003fc4070 */
[----:B------:R-:W-:-:S02]  /*13e0*/  FMNMX R36, R21, R36, !PT ;  /* 0x0000002415247209 */ /* 0x000fc40007800000 */
[----:B------:R-:W-:Y:S02]  /*13f0*/  ISETP.GT.U32.AND.EX P6, PT, R29, RZ, PT, P6 ;  /* 0x000000ff1d00720c */ /* 0x000fe40003fc4160 */
[----:B------:R-:W-:Y:S02]  /*1400*/  ISETP.GE.U32.AND.EX P4, PT, R25, RZ, PT, P4 ;  /* 0x000000ff1900720c */ /* 0x000fe40003f86140 */
[----:B------:R-:W-:Y:S02]  /*1410*/  FMNMX R25, R59, R36, !PT ;  /* 0x000000243b197209 */ /* 0x000fe40007800000 */
[----:B------:R-:W-:Y:S02]  /*1420*/  FSEL R54, R19, -INF , !P6 ;  /* 0xff80000013367808 */ /* 0x000fe40007000000 */
[----:B------:R-:W-:Y:S02]  /*1430*/  ISETP.GT.U32.AND P6, PT, R30, R5, PT ;  /* 0x000000051e00720c */ /* 0x000fe40003fc4070 */
[----:B------:R-:W-:Y:S01]  /*1440*/  FMNMX R30, R58, R25, !PT ;  /* 0x000000193a1e7209 */ /* 0x000fe20007800000 */
[----:B------:R-:W-:-:S03]  /*1450*/  FMUL R25, R37, UR8 ;  /* 0x0000000825197c20 */ /* 0x000fc60008400000 */
[----:B------:R-:W-:Y:S01]  /*1460*/  FMNMX R19, R55, R30, !PT ;  /* 0x0000001e37137209 */ /* 0x000fe20007800000 */
[----:B------:R-:W-:Y:S01]  /*1470*/  FMUL R36, R52, UR8 ;  /* 0x0000000834247c20 */ /* 0x000fe20008400000 */
[----:B------:R-:W-:Y:S02]  /*1480*/  FSEL R25, R25, -INF , !P4 ;  /* 0xff80000019197808 */ /* 0x000fe40006000000 */
[----:B------:R-:W-:Y:S01]  /*1490*/  FMNMX R19, R54, R19, !PT ;  /* 0x0000001336137209 */ /* 0x000fe20007800000 */
[----:B------:R-:W-:Y:S01]  /*14a0*/  FMUL R30, R53, UR8 ;  /* 0x00000008351e7c20 */ /* 0x000fe20008400000 */
[----:B------:R-:W-:Y:S02]  /*14b0*/  ISETP.GT.U32.AND.EX P6, PT, R29, RZ, PT, P6 ;  /* 0x000000ff1d00720c */ /* 0x000fe40003fc4160 */
[----:B------:R-:W-:Y:S01]  /*14c0*/  FSEL R36, R36, -INF , !P5 ;  /* 0xff80000024247808 */ /* 0x000fe20006800000 */
[----:B------:R-:W0:Y:S01]  /*14d0*/  SHFL.BFLY PT, R38, R19, 0x2, 0x1f ;  /* 0x0c401f0013267f89 */ /* 0x000e2200000e0000 */
[----:B------:R-:W-:-:S02]  /*14e0*/  FMNMX R29, R26, R25, !PT ;  /* 0x000000191a1d7209 */ /* 0x000fc40007800000 */
[----:B------:R-:W-:Y:S02]  /*14f0*/  FSEL R30, R30, -INF , !P3 ;  /* 0xff8000001e1e7808 */ /* 0x000fe40005800000 */
[----:B------:R-:W-:Y:S02]  /*1500*/  FMNMX R29, R36, R29, !PT ;  /* 0x0000001d241d7209 */ /* 0x000fe40007800000 */
[----:B------:R-:W-:Y:S02]  /*1510*/  FSEL R62, R56, -INF , !P2 ;  /* 0xff800000383e7808 */ /* 0x000fe40005000000 */
[----:B------:R-:W-:Y:S02]  /*1520*/  FMNMX R29, R30, R29, !PT ;  /* 0x0000001d1e1d7209 */ /* 0x000fe40007800000 */
[----:B------:R-:W-:Y:S02]  /*1530*/  FSEL R64, R57, -INF , !P1 ;  /* 0xff80000039407808 */ /* 0x000fe40004800000 */
[----:B------:R-:W-:-:S02]  /*1540*/  FMNMX R29, R62, R29, !PT ;  /* 0x0000001d3e1d7209 */ /* 0x000fc40007800000 */
[----:B------:R-:W-:Y:S02]  /*1550*/  FSEL R68, R16, -INF , !P0 ;  /* 0xff80000010447808 */ /* 0x000fe40004000000 */
[----:B------:R-:W-:Y:S02]  /*1560*/  FMNMX R29, R64, R29, !PT ;  /* 0x0000001d401d7209 */ /* 0x000fe40007800000 */
[----:B------:R-:W-:Y:S02]  /*1570*/  FSEL R66, R17, -INF , !P6 ;  /* 0xff80000011427808 */ /* 0x000fe40007000000 */
[----:B------:R-:W-:Y:S02]  /*1580*/  FMNMX R29, R68, R29, !PT ;  /* 0x0000001d441d7209 */ /* 0x000fe40007800000 */
[----:B0-----:R-:W-:Y:S02]  /*1590*/  FMNMX R31, R19, R38, !PT ;  /* 0x00000026131f7209 */ /* 0x001fe40007800000 */
[----:B------:R-:W-:-:S03]  /*15a0*/  FMNMX R29, R66, R29, !PT ;  /* 0x0000001d421d7209 */ /* 0x000fc60007800000 */
[----:B------:R-:W0:Y:S04]  /*15b0*/  SHFL.BFLY PT, R38, R31, 0x1, 0x1f ;  /* 0x0c201f001f267f89 */ /* 0x000e2800000e0000 */
[----:B------:R-:W1:Y:S01]  /*15c0*/  SHFL.BFLY PT, R16, R29, 0x2, 0x1f ;  /* 0x0c401f001d107f89 */ /* 0x000e6200000e0000 */
[----:B0-----:R-:W-:Y:S02]  /*15d0*/  FMNMX R38, R31, R38, !PT ;  /* 0x000000261f267209 */ /* 0x001fe40007800000 */
[----:B-1----:R-:W-:Y:S02]  /*15e0*/  FMNMX R17, R29, R16, !PT ;  /* 0x000000101d117209 */ /* 0x002fe40007800000 */
[----:B------:R-:W-:-:S03]  /*15f0*/  FMNMX R56, R38, R61, !PT ;  /* 0x0000003d26387209 */ /* 0x000fc60007800000 */
[----:B------:R-:W0:Y:S02]  /*1600*/  SHFL.BFLY PT, R38, R17, 0x1, 0x1f ;  /* 0x0c201f0011267f89 */ /* 0x000e2400000e0000 */
[--C-:B------:R-:W-:Y:S01]  /*1610*/  FADD R21, R21, -R56.reuse ;  /* 0x8000003815157221 */ /* 0x100fe20000000000 */
[--C-:B------:R-:W-:Y:S01]  /*1620*/  FADD R23, R23, -R56.reuse ;  /* 0x8000003817177221 */ /* 0x100fe20000000000 */
[----:B------:R-:W-:Y:S01]  /*1630*/  FADD R18, R18, -R56 ;  /* 0x8000003812127221 */ /* 0x000fe20000000000 */
[----:B------:R1:W-:Y:S02]  /*1640*/  STS.U16 [R3+UR6+0x900], R20 ;  /* 0x0009001403007988 */ /* 0x0003e40008000406 */
[----:B------:R-:W-:Y:S01]  /*1650*/  FMUL R19, R23, 1.4426950216293334961 ;  /* 0x3fb8aa3b17137820 */ /* 0x000fe20000400000 */
[----:B------:R-:W-:Y:S01]  /*1660*/  FMUL R18, R18, 1.4426950216293334961 ;  /* 0x3fb8aa3b12127820 */ /* 0x000fe20000400000 */
[----:B------:R-:W-:Y:S01]  /*1670*/  STS.U16 [R3+UR6+0xb00], R24 ;  /* 0x000b001803007988 */ /* 0x000fe20008000406 */
[----:B0-----:R-:W-:Y:S01]  /*1680*/  FMNMX R57, R17, R38, !PT ;  /* 0x0000002611397209 */ /* 0x001fe20007800000 */
[----:B------:R-:W-:-:S03]  /*1690*/  FMUL R17, R21, 1.4426950216293334961 ;  /* 0x3fb8aa3b15117820 */ /* 0x000fc60000400000 */
[----:B------:R-:W-:Y:S01]  /*16a0*/  FMNMX R57, R57, R60, !PT ;  /* 0x0000003c39397209 */ /* 0x000fe20007800000 */
[----:B------:R-:W-:Y:S01]  /*16b0*/  FADD R21, -R56, R61 ;  /* 0x0000003d38157221 */ /* 0x000fe20000000100 */
[----:B------:R-:W-:Y:S03]  /*16c0*/  STS.U16 [R3+UR6+0xd00], R28 ;  /* 0x000d001c03007988 */ /* 0x000fe60008000406 */
[--C-:B------:R-:W-:Y:S01]  /*16d0*/  FADD R26, R26, -R57.reuse ;  /* 0x800000391a1a7221 */ /* 0x100fe20000000000 */
[--C-:B------:R-:W-:Y:S01]  /*16e0*/  FADD R25, R25, -R57.reuse ;  /* 0x8000003919197221 */ /* 0x100fe20000000000 */
[----:B------:R-:W-:Y:S01]  /*16f0*/  FMUL R53, R21, 1.4426950216293334961 ;  /* 0x3fb8aa3b15357820 */ /* 0x000fe20000400000 */
[----:B------:R-:W-:Y:S01]  /*1700*/  STS.U16 [R3+UR6+0xf00], R22 ;  /* 0x000f001603007988 */ /* 0x000fe20008000406 */
[----:B------:R-:W-:Y:S01]  /*1710*/  FMUL R21, R26, 1.4426950216293334961 ;  /* 0x3fb8aa3b1a157820 */ /* 0x000fe20000400000 */
[----:B-1----:R-:W-:Y:S01]  /*1720*/  FMUL R20, R25, 1.4426950216293334961 ;  /* 0x3fb8aa3b19147820 */ /* 0x002fe20000400000 */
[----:B------:R-:W-:Y:S08]  /*1730*/  MUFU.EX2 R19, R19 ;  /* 0x0000001300137308 */ /* 0x000ff00000000800 */
[----:B------:R-:W0:Y:S08]  /*1740*/  MUFU.EX2 R18, R18 ;  /* 0x0000001200127308 */ /* 0x000e300000000800 */
[----:B------:R-:W-:Y:S08]  /*1750*/  MUFU.EX2 R21, R21 ;  /* 0x0000001500157308 */ /* 0x000ff00000000800 */
[----:B------:R-:W1:Y:S01]  /*1760*/  MUFU.EX2 R20, R20 ;  /* 0x0000001400147308 */ /* 0x000e620000000800 */
[----:B------:R-:W-:Y:S01]  /*1770*/  FADD R23, -R57, R60 ;  /* 0x0000003c39177221 */ /* 0x000fe20000000100 */
[----:B------:R-:W-:-:S03]  /*1780*/  FADD R36, R36, -R57 ;  /* 0x8000003924247221 */ /* 0x000fc60000000000 */
[----:B------:R-:W-:Y:S01]  /*1790*/  FMUL R23, R23, 1.4426950216293334961 ;  /* 0x3fb8aa3b17177820 */ /* 0x000fe20000400000 */
[----:B0-----:R-:W-:Y:S01]  /*17a0*/  F2FP.F16.F32.PACK_AB R37, R18, R19 ;  /* 0x000000131225723e */ /* 0x001fe200000000ff */
[----:B------:R-:W-:Y:S01]  /*17b0*/  FADD R19, R19, R18 ;  /* 0x0000001213137221 */ /* 0x000fe20000000000 */
[----:B------:R0:W-:Y:S01]  /*17c0*/  MUFU.EX2 R61, R17 ;  /* 0x00000011003d7308 */ /* 0x0001e20000000800 */
[----:B------:R-:W-:-:S07]  /*17d0*/  FADD R27, R27, -R56 ;  /* 0x800000381b1b7221 */ /* 0x000fce0000000000 */
[----:B------:R2:W3:Y:S01]  /*17e0*/  MUFU.EX2 R52, R23 ;  /* 0x0000001700347308 */ /* 0x0004e20000000800 */
[----:B0-----:R-:W-:Y:S01]  /*17f0*/  FMUL R17, R36, 1.4426950216293334961 ;  /* 0x3fb8aa3b24117820 */ /* 0x001fe20000400000 */
[----:B-1----:R-:W-:Y:S01]  /*1800*/  F2FP.F16.F32.PACK_AB R36, R20, R21 ;  /* 0x000000151424723e */ /* 0x002fe200000000ff */
[----:B------:R-:W-:Y:S01]  /*1810*/  FADD R18, R21, R20 ;  /* 0x0000001415127221 */ /* 0x000fe20000000000 */
[----:B------:R-:W-:Y:S01]  /*1820*/  BAR.SYNC.DEFER_BLOCKING 0x0 ;  /* 0x0000000000007b1d */ /* 0x000fe20000010000 */
[----:B------:R-:W-:Y:S01]  /*1830*/  FADD R30, R30, -R57 ;  /* 0x800000391e1e7221 */ /* 0x000fe20000000000 */
[----:B------:R-:W-:-:S03]  /*1840*/  FMUL R16, R27, 1.4426950216293334961 ;  /* 0x3fb8aa3b1b107820 */ /* 0x000fc60000400000 */
[----:B------:R-:W-:Y:S01]  /*1850*/  FMUL R30, R30, 1.4426950216293334961 ;  /* 0x3fb8aa3b1e1e7820 */ /* 0x000fe20000400000 */
[----:B------:R-:W-:Y:S01]  /*1860*/  MUFU.EX2 R53, R53 ;  /* 0x0000003500357308 */ /* 0x000fe20000000800 */
[----:B--2---:R-:W0:Y:S07]  /*1870*/  LDSM.16.M88.4 R20, [R10+UR6+0xa00] ;  /* 0x000a00060a14783b */ /* 0x004e2e0008000200 */
[----:B------:R-:W1:Y:S01]  /*1880*/  MUFU.EX2 R16, R16 ;  /* 0x0000001000107308 */ /* 0x000e620000000800 */
[C---:B---3--:R-:W-:Y:S01]  /*1890*/  FMUL R44, R52.reuse, R44 ;  /* 0x0000002c342c7220 */ /* 0x048fe20000400000 */
[----:B------:R-:W-:Y:S01]  /*18a0*/  FMUL R45, R52, R45 ;  /* 0x0000002d342d7220 */ /* 0x000fe20000400000 */
[----:B------:R-:W2:Y:S05]  /*18b0*/  LDSM.16.M88.4 R24, [R10+UR6+0x800] ;  /* 0x000800060a18783b */ /* 0x000eaa0008000200 */
[----:B------:R-:W-:Y:S08]  /*18c0*/  MUFU.EX2 R17, R17 ;  /* 0x0000001100117308 */ /* 0x000ff00000000800 */
[----:B------:R3:W4:Y:S01]  /*18d0*/  MUFU.EX2 R60, R30 ;  /* 0x0000001e003c7308 */ /* 0x0007220000000800 */
[----:B-1----:R-:W-:Y:S01]  /*18e0*/  F2FP.F16.F32.PACK_AB R39, R61, R16 ;  /* 0x000000103d27723e */ /* 0x002fe200000000ff */
[C---:B------:R-:W-:Y:S01]  /*18f0*/  FMUL R46, R53.reuse, R46 ;  /* 0x0000002e352e7220 */ /* 0x040fe20000400000 */
[----:B------:R-:W-:Y:S01]  /*1900*/  FMUL R47, R53, R47 ;  /* 0x0000002f352f7220 */ /* 0x000fe20000400000 */
[----:B---3--:R-:W1:Y:S01]  /*1910*/  LDSM.16.M88.4 R28, [R10+UR6+0xe00] ;  /* 0x000e00060a1c783b */ /* 0x008e620008000200 */
[----:B----4-:R-:W-:-:S07]  /*1920*/  F2FP.F16.F32.PACK_AB R38, R60, R17 ;  /* 0x000000113c26723e */ /* 0x010fce00000000ff */
[C---:B0-----:R-:W-:Y:S07]  /*1930*/  HMMA.16816.F32 R44, R36.reuse, R20, R44 ;  /* 0x00000014242c723c */ /* 0x041fee000000182c */
[----:B------:R-:W-:Y:S01]  /*1940*/  FADD R20, R16, R19 ;  /* 0x0000001310147221 */ /* 0x000fe20000000000 */
[----:B------:R-:W-:Y:S02]  /*1950*/  FADD R21, R17, R18 ;  /* 0x0000001211157221 */ /* 0x000fe40000000000 */
[----:B------:R-:W0:Y:S01]  /*1960*/  LDSM.16.M88.4 R16, [R10+UR6+0xc00] ;  /* 0x000c00060a10783b */ /* 0x000e220008000200 */
[C---:B------:R-:W-:Y:S01]  /*1970*/  FMUL R50, R53.reuse, R50 ;  /* 0x0000003235327220 */ /* 0x040fe20000400000 */
        /* <DEDUP_REMOVED lines=8> */
[----:B------:R-:W-:Y:S01]  /*1a00*/  FMUL R35, R53, R35 ;  /* 0x0000002335237220 */ /* 0x000fe20000400000 */
[C---:B------:R-:W-:Y:S01]  /*1a10*/  FMUL R32, R52.reuse, R32 ;  /* 0x0000002034207220 */ /* 0x040fe20000400000 */
[----:B------:R-:W-:Y:S01]  /*1a20*/  FMUL R33, R52, R33 ;  /* 0x0000002134217220 */ /* 0x000fe20000400000 */
[--C-:B------:R-:W-:Y:S01]  /*1a30*/  FADD R59, R59, -R56.reuse ;  /* 0x800000383b3b7221 */ /* 0x100fe20000000000 */
[--C-:B------:R-:W-:Y:S01]  /*1a40*/  FADD R62, R62, -R57.reuse ;  /* 0x800000393e3e7221 */ /* 0x100fe20000000000 */
[----:B--2---:R-:W-:Y:S01]  /*1a50*/  HMMA.16816.F32 R48, R36, R24, R48 ;  /* 0x000000182430723c */ /* 0x004fe20000001830 */
[----:B------:R-:W-:Y:S01]  /*1a60*/  FADD R58, R58, -R56 ;  /* 0x800000383a3a7221 */ /* 0x000fe20000000000 */
[----:B------:R-:W-:-:S04]  /*1a70*/  FADD R64, R64, -R57 ;  /* 0x8000003940407221 */ /* 0x000fc80000000000 */
[C---:B-1----:R-:W-:Y:S01]  /*1a80*/  HMMA.16816.F32 R32, R36.reuse, R28, R32 ;  /* 0x0000001c2420723c */ /* 0x042fe20000001820 */
[--C-:B------:R-:W-:Y:S01]  /*1a90*/  FADD R55, R55, -R56.reuse ;  /* 0x8000003837377221 */ /* 0x100fe20000000000 */
[----:B------:R-:W-:Y:S01]  /*1aa0*/  FMUL R25, R64, 1.4426950216293334961 ;  /* 0x3fb8aa3b40197820 */ /* 0x000fe20000400000 */
[--C-:B------:R-:W-:Y:S01]  /*1ab0*/  FADD R68, R68, -R57.reuse ;  /* 0x8000003944447221 */ /* 0x100fe20000000000 */
[----:B------:R-:W-:Y:S01]  /*1ac0*/  FADD R54, R54, -R56 ;  /* 0x8000003836367221 */ /* 0x000fe20000000000 */
[----:B------:R-:W-:Y:S01]  /*1ad0*/  FADD R66, R66, -R57 ;  /* 0x8000003942427221 */ /* 0x000fe20000000000 */
[----:B0-----:R-:W-:Y:S07]  /*1ae0*/  HMMA.16816.F32 R40, R36, R16, R40 ;  /* 0x000000102428723c */ /* 0x001fee0000001828 */
[----:B------:R-:W-:Y:S01]  /*1af0*/  FMUL R37, R59, 1.4426950216293334961 ;  /* 0x3fb8aa3b3b257820 */ /* 0x000fe20000400000 */
[----:B------:R-:W-:Y:S01]  /*1b00*/  FMUL R36, R62, 1.4426950216293334961 ;  /* 0x3fb8aa3b3e247820 */ /* 0x000fe20000400000 */
[----:B------:R-:W-:Y:S01]  /*1b10*/  FMUL R16, R58, 1.4426950216293334961 ;  /* 0x3fb8aa3b3a107820 */ /* 0x000fe20000400000 */
[----:B------:R-:W-:-:S03]  /*1b20*/  FMUL R39, R55, 1.4426950216293334961 ;  /* 0x3fb8aa3b37277820 */ /* 0x000fc60000400000 */
[----:B------:R-:W0:Y:S01]  /*1b30*/  MUFU.EX2 R37, R37 ;  /* 0x0000002500257308 */ /* 0x000e220000000800 */
[----:B------:R-:W-:Y:S01]  /*1b40*/  FMUL R38, R68, 1.4426950216293334961 ;  /* 0x3fb8aa3b44267820 */ /* 0x000fe20000400000 */
[----:B------:R-:W-:-:S06]  /*1b50*/  FMUL R24, R54, 1.4426950216293334961 ;  /* 0x3fb8aa3b36187820 */ /* 0x000fcc0000400000 */
[----:B------:R-:W1:Y:S01]  /*1b60*/  MUFU.EX2 R36, R36 ;  /* 0x0000002400247308 */ /* 0x000e620000000800 */
[----:B------:R-:W-:-:S07]  /*1b70*/  FMUL R29, R66, 1.4426950216293334961 ;  /* 0x3fb8aa3b421d7820 */ /* 0x000fce0000400000 */
[----:B------:R-:W2:Y:S08]  /*1b80*/  MUFU.EX2 R16, R16 ;  /* 0x0000001000107308 */ /* 0x000eb00000000800 */
[----:B------:R-:W3:Y:S01]  /*1b90*/  MUFU.EX2 R25, R25 ;  /* 0x0000001900197308 */ /* 0x000ee20000000800 */
[----:B------:R-:W-:Y:S01]  /*1ba0*/  FADD R20, R61, R20 ;  /* 0x000000143d147221 */ /* 0x000fe20000000000 */
[----:B------:R-:W-:-:S06]  /*1bb0*/  FADD R21, R60, R21 ;  /* 0x000000153c157221 */ /* 0x000fcc0000000000 */
[----:B------:R-:W4:Y:S08]  /*1bc0*/  MUFU.EX2 R39, R39 ;  /* 0x0000002700277308 */ /* 0x000f300000000800 */
[----:B------:R-:W5:Y:S01]  /*1bd0*/  MUFU.EX2 R38, R38 ;  /* 0x0000002600267308 */ /* 0x000f620000000800 */
[----:B0-----:R-:W-:Y:S01]  /*1be0*/  FADD R17, R37, R20 ;  /* 0x0000001425117221 */ /* 0x001fe20000000000 */
[----:B-1----:R-:W-:-:S06]  /*1bf0*/  FADD R20, R36, R21 ;  /* 0x0000001524147221 */ /* 0x002fcc0000000000 */
[----:B------:R-:W0:Y:S08]  /*1c00*/  MUFU.EX2 R24, R24 ;  /* 0x0000001800187308 */ /* 0x000e300000000800 */
[----:B------:R-:W1:Y:S01]  /*1c10*/  MUFU.EX2 R29, R29 ;  /* 0x0000001d001d7308 */ /* 0x000e620000000800 */
[----:B--2---:R-:W-:Y:S01]  /*1c20*/  FADD R28, R16, R17 ;  /* 0x00000011101c7221 */ /* 0x004fe20000000000 */
[----:B---3--:R-:W-:-:S03]  /*1c30*/  FADD R17, R25, R20 ;  /* 0x0000001419117221 */ /* 0x008fc60000000000 */
[----:B----4-:R-:W-:Y:S01]  /*1c40*/  FADD R21, R39, R28 ;  /* 0x0000001c27157221 */ /* 0x010fe20000000000 */
[----:B-----5:R-:W-:-:S03]  /*1c50*/  FADD R20, R38, R17 ;  /* 0x0000001126147221 */ /* 0x020fc60000000000 */
[----:B0-----:R-:W-:Y:S01]  /*1c60*/  FADD R54, R24, R21 ;  /* 0x0000001518367221 */ /* 0x001fe20000000000 */
[----:B-1----:R-:W-:-:S04]  /*1c70*/  FADD R28, R29, R20 ;  /* 0x000000141d1c7221 */ /* 0x002fc80000000000 */
[----:B------:R-:W0:Y:S04]  /*1c80*/  SHFL.BFLY PT, R17, R54, 0x2, 0x1f ;  /* 0x0c401f0036117f89 */ /* 0x000e2800000e0000 */
[----:B------:R-:W1:Y:S01]  /*1c90*/  SHFL.BFLY PT, R21, R28, 0x2, 0x1f ;  /* 0x0c401f001c157f89 */ /* 0x000e6200000e0000 */
[----:B------:R-:W-:Y:S01]  /*1ca0*/  UIADD3 UR4, UP0, UR4, 0x20, URZ ;  /* 0x0000002004047890 */ /* 0x000fe2000ff1e03f */
[----:B------:R-:W-:Y:S02]  /*1cb0*/  F2FP.F16.F32.PACK_AB R37, R16, R37 ;  /* 0x000000251025723e */ /* 0x000fe400000000ff */
[----:B------:R-:W-:Y:S02]  /*1cc0*/  F2FP.F16.F32.PACK_AB R36, R25, R36 ;  /* 0x000000241924723e */ /* 0x000fe400000000ff */
[----:B------:R-:W-:-:S02]  /*1cd0*/  F2FP.F16.F32.PACK_AB R38, R29, R38 ;  /* 0x000000261d26723e */ /* 0x000fc400000000ff */
[----:B------:R-:W-:Y:S01]  /*1ce0*/  F2FP.F16.F32.PACK_AB R39, R24, R39 ;  /* 0x000000271827723e */ /* 0x000fe200000000ff */
[----:B------:R-:W-:Y:S01]  /*1cf0*/  UIADD3.X UR5, URZ, UR5, URZ, UP0, !UPT ;  /* 0x000000053f057290 */ /* 0x000fe200087fe43f */
[----:B0-----:R-:W-:Y:S01]  /*1d00*/  FADD R17, R54, R17 ;  /* 0x0000001136117221 */ /* 0x001fe20000000000 */
[----:B-1----:R-:W-:-:S04]  /*1d10*/  FADD R21, R28, R21 ;  /* 0x000000151c157221 */ /* 0x002fc80000000000 */
[----:B------:R-:W0:Y:S04]  /*1d20*/  SHFL.BFLY PT, R16, R17, 0x1, 0x1f ;  /* 0x0c201f0011107f89 */ /* 0x000e2800000e0000 */
[----:B------:R-:W1:Y:S01]  /*1d30*/  SHFL.BFLY PT, R20, R21, 0x1, 0x1f ;  /* 0x0c201f0015147f89 */ /* 0x000e6200000e0000 */
[----:B------:R-:W-:Y:S01]  /*1d40*/  HMMA.16816.F32 R40, R36, R18, R40 ;  /* 0x000000122428723c */ /* 0x000fe20000001828 */
[----:B------:R-:W-:-:S06]  /*1d50*/  ISETP.LE.U32.AND P0, PT, R4, UR4, PT ;  /* 0x0000000404007c0c */ /* 0x000fcc000bf03070 */
[----:B------:R-:W-:-:S05]  /*1d60*/  IMAD.U32 R18, RZ, RZ, UR5 ;  /* 0x00000005ff127e24 */ /* 0x000fca000f8e00ff */
[----:B------:R-:W-:Y:S01]  /*1d70*/  ISETP.GE.U32.AND.EX P0, PT, R18, RZ, PT, P0 ;  /* 0x000000ff1200720c */ /* 0x000fe20003f06100 */
[C---:B------:R-:W-:Y:S01]  /*1d80*/  HMMA.16816.F32 R48, R36.reuse, R26, R48 ;  /* 0x0000001a2430723c */ /* 0x040fe20000001830 */
[----:B------:R-:W-:Y:S01]  /*1d90*/  LEA R8, R9, R8, 0x5 ;  /* 0x0000000809087211 */ /* 0x000fe200078e28ff */
[----:B------:R-:W-:Y:S02]  /*1da0*/  IMAD R12, R7, 0x20, R12 ;  /* 0x00000020070c7824 */ /* 0x000fe400078e020c */
[----:B0-----:R-:W-:Y:S02]  /*1db0*/  FADD R16, R17, R16 ;  /* 0x0000001011107221 */ /* 0x001fe40000000000 */
[----:B------:R-:W-:Y:S01]  /*1dc0*/  HMMA.16816.F32 R44, R36, R22, R44 ;  /* 0x00000016242c723c */ /* 0x000fe2000000182c */
[----:B-1----:R-:W-:-:S05]  /*1dd0*/  FADD R21, R21, R20 ;  /* 0x0000001415157221 */ /* 0x002fca0000000000 */
[----:B------:R-:W-:Y:S01]  /*1de0*/  HMMA.16816.F32 R32, R36, R30, R32 ;  /* 0x0000001e2420723c */ /* 0x000fe20000001820 */
[----:B------:R-:W-:Y:S01]  /*1df0*/  FFMA R14, R53, R14, R16 ;  /* 0x0000000e350e7223 */ /* 0x000fe20000000010 */
[----:B------:R-:W-:Y:S01]  /*1e00*/  FFMA R15, R52, R15, R21 ;  /* 0x0000000f340f7223 */ /* 0x000fe20000000015 */
[----:B------:R-:W-:Y:S02]  /*1e10*/  IMAD.MOV.U32 R60, RZ, RZ, R57 ;  /* 0x000000ffff3c7224 */ /* 0x000fe400078e0039 */
[----:B------:R-:W-:Y:S01]  /*1e20*/  IMAD.MOV.U32 R61, RZ, RZ, R56 ;  /* 0x000000ffff3d7224 */ /* 0x000fe200078e0038 */
[----:B------:R-:W-:-:S03]  /*1e30*/  NOP ;  /* 0x0000000000007918 */ /* 0x000fc60000000000 */
[----:B------:R-:W-:-:S15]  /*1e40*/  @!P0 BRA `(.L_x_1) ;  /* 0xffffffec00688947 */ /* 0x000fde000383ffff */
.L_x_0:
[----:B------:R-:W0:Y:S01]  /*1e50*/  S2R R2, SR_TID.X ;  /* 0x0000000000027919 */ /* 0x000e220000002100 */
[----:B------:R-:W2:Y:S01]  /*1e60*/  S2UR UR5, SR_CgaCtaId ;  /* 0x00000000000579c3 */ /* 0x000ea20000008800 */
[----:B------:R-:W-:Y:S01]  /*1e70*/  UMOV UR4, 0x400 ;  /* 0x0000040000047882 */ /* 0x000fe20000000000 */
[----:B-1----:R-:W-:Y:S01]  /*1e80*/  MOV R20, R15 ;  /* 0x0000000f00147202 */ /* 0x002fe20000000f00 */
[----:B------:R-:W-:-:S05]  /*1e90*/  IMAD.MOV.U32 R15, RZ, RZ, R14 ;  /* 0x000000ffff0f7224 */ /* 0x000fca00078e000e */
[----:B------:R-:W-:Y:S01]  /*1ea0*/  BAR.SYNC.DEFER_BLOCKING 0x0 ;  /* 0x0000000000007b1d */ /* 0x000fe20000010000 */
[----:B------:R-:W-:Y:S02]  /*1eb0*/  FSETP.GEU.AND P1, PT, R20, 1.175494350822287508e-38, PT ;  /* 0x008000001400780b */ /* 0x000fe40003f2e000 */
[C---:B------:R-:W-:Y:S02]  /*1ec0*/  FSETP.GEU.AND P2, PT, R15.reuse, 1.175494350822287508e-38, PT ;  /* 0x008000000f00780b */ /* 0x040fe40003f4e000 */
[C---:B------:R-:W-:Y:S02]  /*1ed0*/  FSETP.GT.AND P0, PT, |R15|.reuse, 8.50705917302346158658e+37, PT ;  /* 0x7e8000000f00780b */ /* 0x040fe40003f04200 */
[----:B------:R-:W-:Y:S02]  /*1ee0*/  FSETP.GEU.AND P3, PT, |R15|, 1.175494350822287508e-38, PT ;  /* 0x008000000f00780b */ /* 0x000fe40003f6e200 */
[----:B------:R-:W-:-:S09]  /*1ef0*/  FSEL R9, RZ, -23, P2 ;  /* 0xc1b80000ff097808 */ /* 0x000fd20001000000 */
[----:B------:R-:W-:Y:S01]  /*1f00*/  @P0 FMUL R35, R35, 0.25 ;  /* 0x3e80000023230820 */ /* 0x000fe20000400000 */
[----:B--2---:R-:W-:Y:S01]  /*1f10*/  ULEA UR6, UR5, UR4, 0x18 ;  /* 0x0000000405067291 */ /* 0x004fe2000f8ec03f */
[----:B------:R-:W-:Y:S01]  /*1f20*/  @P0 FMUL R34, R34, 0.25 ;  /* 0x3e80000022220820 */ /* 0x000fe20000400000 */
[----:B------:R-:W-:Y:S01]  /*1f30*/  @P0 FMUL R43, R43, 0.25 ;  /* 0x3e8000002b2b0820 */ /* 0x000fe20000400000 */
[----:B------:R-:W-:Y:S01]  /*1f40*/  @P0 FMUL R42, R42, 0.25 ;  /* 0x3e8000002a2a0820 */ /* 0x000fe20000400000 */
[----:B------:R-:W-:Y:S01]  /*1f50*/  @P0 FMUL R47, R47, 0.25 ;  /* 0x3e8000002f2f0820 */ /* 0x000fe20000400000 */
[----:B------:R-:W-:Y:S01]  /*1f60*/  @P0 FMUL R46, R46, 0.25 ;  /* 0x3e8000002e2e0820 */ /* 0x000fe20000400000 */
[----:B------:R-:W-:Y:S01]  /*1f70*/  @P0 FMUL R51, R51, 0.25 ;  /* 0x3e80000033330820 */ /* 0x000fe20000400000 */
[C---:B0-----:R-:W-:Y:S01]  /*1f80*/  IMAD.SHL.U32 R5, R2.reuse, 0x8, RZ ;  /* 0x0000000802057824 */ /* 0x041fe200078e00ff */
[C---:B------:R-:W-:Y:S01]  /*1f90*/  LOP3.LUT R4, R2.reuse, 0x7, RZ, 0xc0, !PT ;  /* 0x0000000702047812 */ /* 0x040fe200078ec0ff */
[----:B------:R-:W-:Y:S01]  /*1fa0*/  IMAD.SHL.U32 R6, R2, 0x40, RZ ;  /* 0x0000004002067824 */ /* 0x000fe200078e00ff */
[----:B------:R-:W-:Y:S01]  /*1fb0*/  SHF.R.U32.HI R7, RZ, 0x1, R2 ;  /* 0x00000001ff077819 */ /* 0x000fe20000011602 */
[----:B------:R-:W-:Y:S01]  /*1fc0*/  @P0 FMUL R50, R50, 0.25 ;  /* 0x3e80000032320820 */ /* 0x000fe20000400000 */
[----:B------:R-:W-:Y:S01]  /*1fd0*/  LOP3.LUT R5, R5, 0x180, RZ, 0xc0, !PT ;  /* 0x0000018005057812 */ /* 0x000fe200078ec0ff */
[C---:B------:R-:W-:Y:S01]  /*1fe0*/  IMAD.SHL.U32 R14, R2.reuse, 0x80, RZ ;  /* 0x00000080020e7824 */ /* 0x040fe200078e00ff */
[----:B------:R-:W-:Y:S01]  /*1ff0*/  SHF.L.U32 R3, R2, 0x2, RZ ;  /* 0x0000000202037819 */ /* 0x000fe200000006ff */
[----:B------:R-:W-:Y:S01]  /*2000*/  @!P3 FMUL R35, R35, 16777216 ;  /* 0x4b8000002323b820 */ /* 0x000fe20000400000 */
[----:B------:R-:W-:Y:S01]  /*2010*/  LOP3.LUT R7, R7, 0x4, RZ, 0xc0, !PT ;  /* 0x0000000407077812 */ /* 0x000fe200078ec0ff */
[C---:B------:R-:W-:Y:S01]  /*2020*/  IMAD R17, R4.reuse, 0x10, R5 ;  /* 0x0000001004117824 */ /* 0x040fe200078e0205 */
[----:B------:R-:W-:Y:S01]  /*2030*/  LEA R4, R4, UR6, 0x3 ;  /* 0x0000000604047c11 */ /* 0x000fe2000f8e18ff */
[----:B------:R-:W-:Y:S01]  /*2040*/  FMUL R5, R20, 8388608 ;  /* 0x4b00000014057820 */ /* 0x000fe20000400000 */
[----:B------:R-:W-:Y:S01]  /*2050*/  LOP3.LUT R3, R3, 0xb8, RZ, 0xc0, !PT ;  /* 0x000000b803037812 */ /* 0x000fe200078ec0ff */
[----:B------:R-:W-:Y:S01]  /*2060*/  @!P3 FMUL R34, R34, 16777216 ;  /* 0x4b8000002222b820 */ /* 0x000fe20000400000 */
[----:B------:R-:W-:Y:S01]  /*2070*/  LOP3.LUT R13, R2, 0x10, RZ, 0xc0, !PT ;  /* 0x00000010020d7812 */ /* 0x000fe200078ec0ff */
[----:B------:R-:W-:Y:S01]  /*2080*/  IMAD.IADD R16, R7, 0x1, R4 ;  /* 0x0000000107107824 */ /* 0x000fe200078e0204 */
[----:B------:R-:W-:Y:S01]  /*2090*/  LOP3.LUT R6, R3, 0x40, R6, 0xf8, !PT ;  /* 0x0000004003067812 */ /* 0x000fe200078ef806 */
[----:B------:R-:W-:Y:S01]  /*20a0*/  FMUL R4, R15, 8388608 ;  /* 0x4b0000000f047820 */ /* 0x000fe20000400000 */
[----:B------:R-:W-:Y:S01]  /*20b0*/  SHF.R.S32.HI R3, RZ, 0x4, R2 ;  /* 0x00000004ff037819 */ /* 0x000fe20000011402 */
[----:B------:R-:W-:Y:S01]  /*20c0*/  @!P3 FMUL R43, R43, 16777216 ;  /* 0x4b8000002b2bb820 */ /* 0x000fe20000400000 */
[----:B------:R-:W-:Y:S01]  /*20d0*/  FSEL R5, R5, R20, !P1 ;  /* 0x0000001405057208 */ /* 0x000fe20004800000 */
[----:B------:R-:W-:Y:S01]  /*20e0*/  @!P3 FMUL R42, R42, 16777216 ;  /* 0x4b8000002a2ab820 */ /* 0x000fe20000400000 */
[----:B------:R-:W-:Y:S01]  /*20f0*/  SGXT R3, R3, 0x1 ;  /* 0x000000010303781a */ /* 0x000fe20000000200 */
[----:B------:R-:W-:Y:S01]  /*2100*/  @!P3 FMUL R47, R47, 16777216 ;  /* 0x4b8000002f2fb820 */ /* 0x000fe20000400000 */
[----:B------:R-:W-:Y:S01]  /*2110*/  FSEL R4, R4, R15, !P2 ;  /* 0x0000000f04047208 */ /* 0x000fe20005000000 */
[----:B------:R-:W-:Y:S01]  /*2120*/  @P0 FMUL R15, R15, 0.25 ;  /* 0x3e8000000f0f0820 */ /* 0x000fe20000400000 */
[----:B------:R-:W-:Y:S01]  /*2130*/  LOP3.LUT R28, R6, 0x240, R3, 0x78, !PT ;  /* 0x00000240061c7812 */ /* 0x000fe200078e7803 */
[----:B------:R-:W-:Y:S01]  /*2140*/  @!P3 FMUL R46, R46, 16777216 ;  /* 0x4b8000002e2eb820 */ /* 0x000fe20000400000 */
[----:B------:R-:W-:Y:S01]  /*2150*/  FSEL R7, RZ, -23, P1 ;  /* 0xc1b80000ff077808 */ /* 0x000fe20000800000 */
[----:B------:R-:W-:Y:S01]  /*2160*/  VIADD R6, R4, 0xc0cafb0d ;  /* 0xc0cafb0d04067836 */ /* 0x000fe20000000000 */
[C---:B------:R-:W-:Y:S01]  /*2170*/  FSETP.GT.AND P1, PT, |R20|.reuse, 8.50705917302346158658e+37, PT ;  /* 0x7e8000001400780b */ /* 0x040fe20003f24200 */
[----:B------:R-:W-:Y:S01]  /*2180*/  @!P3 FMUL R15, R15, 16777216 ;  /* 0x4b8000000f0fb820 */ /* 0x000fe20000400000 */
[----:B------:R-:W-:Y:S01]  /*2190*/  FSETP.GEU.AND P2, PT, |R20|, 1.175494350822287508e-38, PT ;  /* 0x008000001400780b */ /* 0x000fe20003f4e200 */
[----:B------:R-:W-:Y:S01]  /*21a0*/  @!P3 FMUL R51, R51, 16777216 ;  /* 0x4b8000003333b820 */ /* 0x000fe20000400000 */
[----:B------:R-:W-:Y:S01]  /*21b0*/  LOP3.LUT R11, R6, 0xff800000, RZ, 0xc0, !PT ;  /* 0xff800000060b7812 */ /* 0x000fe200078ec0ff */
[----:B------:R-:W-:Y:S01]  /*21c0*/  @!P3 FMUL R50, R50, 16777216 ;  /* 0x4b8000003232b820 */ /* 0x000fe20000400000 */
[----:B------:R-:W-:Y:S01]  /*21d0*/  IADD3 R3, R5, -0x3f3504f3, RZ ;  /* 0xc0cafb0d05037810 */ /* 0x000fe20007ffe0ff */
[----:B------:R-:W-:Y:S01]  /*21e0*/  ULDC.64 UR4, c[0x0][0x270] ;  /* 0x00009c0000047ab9 */ /* 0x000fe20000000a00 */
[----:B------:R-:W-:Y:S01]  /*21f0*/  I2FP.F32.S32 R12, R11 ;  /* 0x0000000b000c7245 */ /* 0x000fe20000201400 */
[----:B------:R-:W-:Y:S01]  /*2200*/  IMAD.IADD R11, R4, 0x1, -R11 ;  /* 0x00000001040b7824 */ /* 0x000fe200078e0a0b */
[----:B------:R-:W-:Y:S01]  /*2210*/  LOP3.LUT R8, R3, 0xff800000, RZ, 0xc0, !PT ;  /* 0xff80000003087812 */ /* 0x000fe200078ec0ff */
[----:B------:R-:W-:Y:S01]  /*2220*/  IMAD R3, R13, 0x4, R16 ;  /* 0x000000040d037824 */ /* 0x000fe200078e0210 */
[----:B------:R-:W-:Y:S01]  /*2230*/  LOP3.LUT R17, R17, 0x48, R2, 0x78, !PT ;  /* 0x0000004811117812 */ /* 0x000fe200078e7802 */
[----:B------:R-:W-:Y:S01]  /*2240*/  FFMA.FTZ R12, R12, 1.1920928955078125e-07, R9 ;  /* 0x340000000c0c7823 */ /* 0x000fe20000010009 */
[----:B------:R-:W-:Y:S01]  /*2250*/  I2FP.F32.S32 R10, R8 ;  /* 0x00000008000a7245 */ /* 0x000fe20000201400 */
[----:B------:R-:W0:Y:S01]  /*2260*/  MUFU.RCP R9, R15 ;  /* 0x0000000f00097308 */ /* 0x000e220000001000 */
[----:B------:R-:W-:Y:S01]  /*2270*/  @P1 FMUL R20, R20, 0.25 ;  /* 0x3e80000014141820 */ /* 0x000fe20000400000 */
[----:B------:R-:W-:-:S02]  /*2280*/  IMAD.IADD R8, R5, 0x1, -R8 ;  /* 0x0000000105087824 */ /* 0x000fc400078e0a08 */
[----:B------:R-:W-:Y:S01]  /*2290*/  FADD R11, R11, -1 ;  /* 0xbf8000000b0b7421 */ /* 0x000fe20000000000 */
[----:B------:R-:W-:Y:S01]  /*22a0*/  FFMA.FTZ R7, R10, 1.1920928955078125e-07, R7 ;  /* 0x340000000a077823 */ /* 0x000fe20000010007 */
[----:B------:R-:W-:Y:S01]  /*22b0*/  @!P2 FMUL R20, R20, 16777216 ;  /* 0x4b8000001414a820 */ /* 0x000fe20000400000 */
[----:B------:R-:W-:Y:S01]  /*22c0*/  MOV R10, 0x3dc6b27f ;  /* 0x3dc6b27f000a7802 */ /* 0x000fe20000000f00 */
[----:B------:R-:W-:Y:S01]  /*22d0*/  FADD R8, R8, -1 ;  /* 0xbf80000008087421 */ /* 0x000fe20000000000 */
[----:B------:R-:W-:Y:S01]  /*22e0*/  LOP3.LUT R6, R17, 0x600, R14, 0xf8, !PT ;  /* 0x0000060011067812 */ /* 0x000fe200078ef80e */
[----:B------:R-:W1:Y:S01]  /*22f0*/  MUFU.RCP R15, R20 ;  /* 0x00000014000f7308 */ /* 0x000e620000001000 */
[----:B------:R-:W-:Y:S01]  /*2300*/  @P1 FMUL R33, R33, 0.25 ;  /* 0x3e80000021211820 */ /* 0x000fe20000400000 */
[----:B------:R-:W-:Y:S01]  /*2310*/  @P1 FMUL R32, R32, 0.25 ;  /* 0x3e80000020201820 */ /* 0x000fe20000400000 */
[----:B------:R-:W-:Y:S01]  /*2320*/  @P1 FMUL R41, R41, 0.25 ;  /* 0x3e80000029291820 */ /* 0x000fe20000400000 */
[----:B------:R-:W-:Y:S01]  /*2330*/  @P1 FMUL R40, R40, 0.25 ;  /* 0x3e80000028281820 */ /* 0x000fe20000400000 */
[----:B------:R-:W-:Y:S01]  /*2340*/  @P1 FMUL R45, R45, 0.25 ;  /* 0x3e8000002d2d1820 */ /* 0x000fe20000400000 */
[----:B------:R-:W-:Y:S01]  /*2350*/  @P1 FMUL R44, R44, 0.25 ;  /* 0x3e8000002c2c1820 */ /* 0x000fe20000400000 */
[----:B------:R-:W-:Y:S01]  /*2360*/  @P1 FMUL R48, R48, 0.25 ;  /* 0x3e80000030301820 */ /* 0x000fe20000400000 */
[C---:B0-----:R-:W-:Y:S01]  /*2370*/  FMUL R13, R9.reuse, R35 ;  /* 0x00000023090d7220 */ /* 0x041fe20000400000 */
[C---:B------:R-:W-:Y:S01]  /*2380*/  FMUL R14, R9.reuse, R34 ;  /* 0x00000022090e7220 */ /* 0x040fe20000400000 */
[C---:B------:R-:W-:Y:S01]  /*2390*/  FMUL R18, R9.reuse, R43 ;  /* 0x0000002b09127220 */ /* 0x040fe20000400000 */
[C---:B------:R-:W-:Y:S01]  /*23a0*/  FMUL R19, R9.reuse, R42 ;  /* 0x0000002a09137220 */ /* 0x040fe20000400000 */
[C---:B------:R-:W-:Y:S01]  /*23b0*/  FMUL R22, R9.reuse, R47 ;  /* 0x0000002f09167220 */ /* 0x040fe20000400000 */
[C---:B------:R-:W-:Y:S01]  /*23c0*/  FMUL R23, R9.reuse, R46 ;  /* 0x0000002e09177220 */ /* 0x040fe20000400000 */
[C---:B------:R-:W-:Y:S01]  /*23d0*/  FMUL R27, R9.reuse, R51 ;  /* 0x00000033091b7220 */ /* 0x040fe20000400000 */
[----:B------:R-:W-:Y:S01]  /*23e0*/  FMUL R26, R9, R50 ;  /* 0x00000032091a7220 */ /* 0x000fe20000400000 */
[-C--:B------:R-:W-:Y:S01]  /*23f0*/  FFMA.FTZ R9, R8, R10.reuse, -0.16845393180847167969 ;  /* 0xbe2c7f3008097423 */ /* 0x080fe2000001000a */
[----:B------:R-:W-:Y:S01]  /*2400*/  FFMA.FTZ R10, R11, R10, -0.16845393180847167969 ;  /* 0xbe2c7f300b0a7423 */ /* 0x000fe2000001000a */
[----:B------:R-:W-:Y:S01]  /*2410*/  @P1 FMUL R49, R49, 0.25 ;  /* 0x3e80000031311820 */ /* 0x000fe20000400000 */
[----:B------:R-:W-:Y:S01]  /*2420*/  @!P2 FMUL R33, R33, 16777216 ;  /* 0x4b8000002121a820 */ /* 0x000fe20000400000 */
[----:B------:R-:W-:Y:S01]  /*2430*/  @!P2 FMUL R32, R32, 16777216 ;  /* 0x4b8000002020a820 */ /* 0x000fe20000400000 */
[----:B------:R-:W-:Y:S01]  /*2440*/  FFMA.FTZ R10, R11, R10, 0.1716887056827545166 ;  /* 0x3e2fcf2a0b0a7423 */ /* 0x000fe2000001000a */
[----:B------:R-:W-:Y:S01]  /*2450*/  @!P2 FMUL R41, R41, 16777216 ;  /* 0x4b8000002929a820 */ /* 0x000fe20000400000 */
[----:B------:R-:W-:Y:S01]  /*2460*/  @!P2 FMUL R40, R40, 16777216 ;  /* 0x4b8000002828a820 */ /* 0x000fe20000400000 */
[----:B------:R-:W-:Y:S01]  /*2470*/  @!P2 FMUL R45, R45, 16777216 ;  /* 0x4b8000002d2da820 */ /* 0x000fe20000400000 */
[----:B------:R-:W-:Y:S01]  /*2480*/  FFMA.FTZ R10, R11, R10, -0.17900948226451873779 ;  /* 0xbe374e430b0a7423 */ /* 0x000fe2000001000a */
[----:B------:R-:W-:Y:S01]  /*2490*/  @!P2 FMUL R44, R44, 16777216 ;  /* 0x4b8000002c2ca820 */ /* 0x000fe20000400000 */
[----:B------:R-:W-:Y:S01]  /*24a0*/  @!P2 FMUL R48, R48, 16777216 ;  /* 0x4b8000003030a820 */ /* 0x000fe20000400000 */
[----:B------:R-:W-:Y:S01]  /*24b0*/  @!P2 FMUL R49, R49, 16777216 ;  /* 0x4b8000003131a820 */ /* 0x000fe20000400000 */
[----:B------:R-:W-:Y:S01]  /*24c0*/  FFMA.FTZ R10, R11, R10, 0.20512372255325317383 ;  /* 0x3e520bf40b0a7423 */ /* 0x000fe2000001000a */
[C---:B-1----:R-:W-:Y:S01]  /*24d0*/  FMUL R16, R15.reuse, R33 ;  /* 0x000000210f107220 */ /* 0x042fe20000400000 */
[C---:B------:R-:W-:Y:S01]  /*24e0*/  FMUL R17, R15.reuse, R32 ;  /* 0x000000200f117220 */ /* 0x040fe20000400000 */
[C---:B------:R-:W-:Y:S01]  /*24f0*/  FMUL R21, R15.reuse, R41 ;  /* 0x000000290f157220 */ /* 0x040fe20000400000 */
[C---:B------:R-:W-:Y:S01]  /*2500*/  FMUL R20, R15.reuse, R40 ;  /* 0x000000280f147220 */ /* 0x040fe20000400000 */
[C---:B------:R-:W-:Y:S01]  /*2510*/  FMUL R24, R15.reuse, R45 ;  /* 0x0000002d0f187220 */ /* 0x040fe20000400000 */
[C---:B------:R-:W-:Y:S01]  /*2520*/  FMUL R25, R15.reuse, R44 ;  /* 0x0000002c0f197220 */ /* 0x040fe20000400000 */
[C---:B------:R-:W-:Y:S01]  /*2530*/  FMUL R48, R15.reuse, R48 ;  /* 0x000000300f307220 */ /* 0x040fe20000400000 */
[----:B------:R-:W-:Y:S01]  /*2540*/  FMUL R15, R15, R49 ;  /* 0x000000310f0f7220 */ /* 0x000fe20000400000 */
[C---:B------:R-:W-:Y:S01]  /*2550*/  FFMA.FTZ R9, R8.reuse, R9, 0.1716887056827545166 ;  /* 0x3e2fcf2a08097423 */ /* 0x040fe20000010009 */
[----:B------:R-:W-:Y:S01]  /*2560*/  FFMA.FTZ R10, R11, R10, -0.24046532809734344482 ;  /* 0xbe763c8b0b0a7423 */ /* 0x000fe2000001000a */
[----:B------:R-:W-:Y:S01]  /*2570*/  F2FP.F16.F32.PACK_AB R49, R17, R20 ;  /* 0x000000141131723e */ /* 0x000fe200000000ff */
[----:B------:R-:W-:Y:S01]  /*2580*/  UIMAD UR4, UR7, UR4, URZ ;  /* 0x00000004070472a4 */ /* 0x000fe2000f8e023f */
[----:B------:R-:W-:Y:S01]  /*2590*/  FFMA.FTZ R9, R8, R9, -0.17900948226451873779 ;  /* 0xbe374e4308097423 */ /* 0x000fe20000010009 */
[----:B------:R-:W-:Y:S01]  /*25a0*/  F2FP.F16.F32.PACK_AB R20, R24, R15 ;  /* 0x0000000f1814723e */ /* 0x000fe200000000ff */
[----:B------:R-:W-:Y:S01]  /*25b0*/  FFMA.FTZ R10, R11, R10, 0.28857114911079406738 ;  /* 0x3e93bf990b0a7423 */ /* 0x000fe2000001000a */
[----:B------:R-:W-:Y:S01]  /*25c0*/  F2FP.F16.F32.PACK_AB R15, R14, R19 ;  /* 0x000000130e0f723e */ /* 0x000fe200000000ff */
[----:B------:R-:W-:Y:S01]  /*25d0*/  FFMA.FTZ R9, R8, R9, 0.20512372255325317383 ;  /* 0x3e520bf408097423 */ /* 0x000fe20000010009 */
[----:B------:R-:W-:Y:S01]  /*25e0*/  F2FP.F16.F32.PACK_AB R48, R25, R48 ;  /* 0x000000301930723e */ /* 0x000fe200000000ff */
[----:B------:R-:W-:Y:S01]  /*25f0*/  FFMA.FTZ R10, R11, R10, -0.36067417263984680176 ;  /* 0xbeb8aa490b0a7423 */ /* 0x000fe2000001000a */
[----:B------:R-:W-:Y:S01]  /*2600*/  F2FP.F16.F32.PACK_AB R21, R16, R21 ;  /* 0x000000151015723e */ /* 0x000fe200000000ff */
[----:B------:R-:W-:Y:S01]  /*2610*/  FFMA.FTZ R9, R8, R9, -0.24046532809734344482 ;  /* 0xbe763c8b08097423 */ /* 0x000fe20000010009 */
[----:B------:R-:W-:Y:S01]  /*2620*/  F2FP.F16.F32.PACK_AB R14, R23, R26 ;  /* 0x0000001a170e723e */ /* 0x000fe200000000ff */
[----:B------:R-:W-:Y:S01]  /*2630*/  STS.64 [R28+UR6], R48 ;  /* 0x000000301c007988 */ /* 0x000fe20008000a06 */
[----:B------:R-:W-:Y:S01]  /*2640*/  LOP3.LUT R16, R28, 0x8, RZ, 0x3c, !PT ;  /* 0x000000081c107812 */ /* 0x000fe200078e3cff */
[----:B------:R-:W-:Y:S01]  /*2650*/  FFMA.FTZ R10, R11, R10, 0.48089820146560668945 ;  /* 0x3ef6384a0b0a7423 */ /* 0x000fe2000001000a */
[----:B------:R-:W-:Y:S01]  /*2660*/  F2FP.F16.F32.PACK_AB R23, R13, R18 ;  /* 0x000000120d17723e */ /* 0x000fe200000000ff */
[----:B------:R0:W-:Y:S01]  /*2670*/  STS.64 [R28+UR6+0x100], R20 ;  /* 0x000100141c007988 */ /* 0x0001e20008000a06 */
[----:B------:R-:W-:Y:S01]  /*2680*/  F2FP.F16.F32.PACK_AB R22, R22, R27 ;  /* 0x0000001b1616723e */ /* 0x000fe200000000ff */
[C---:B------:R-:W-:Y:S01]  /*2690*/  FFMA.FTZ R9, R8.reuse, R9, 0.28857114911079406738 ;  /* 0x3e93bf9908097423 */ /* 0x040fe20000010009 */
[C---:B------:R-:W-:Y:S01]  /*26a0*/  FFMA.FTZ R10, R11.reuse, R10, -0.72134751081466674805 ;  /* 0xbf38aa3b0b0a7423 */ /* 0x040fe2000001000a */
[----:B------:R-:W-:Y:S01]  /*26b0*/  STS.64 [R16+UR6+0x400], R14 ;  /* 0x0004000e10007988 */ /* 0x000fe20008000a06 */
[----:B------:R-:W1:Y:S01]  /*26c0*/  LDC.64 R18, c[0x0][0x228] ;  /* 0x00008a00ff127b82 */ /* 0x000e620000000a00 */
[C---:B------:R-:W-:Y:S01]  /*26d0*/  FFMA.FTZ R9, R8.reuse, R9, -0.36067417263984680176 ;  /* 0xbeb8aa4908097423 */ /* 0x040fe20000010009 */
[----:B------:R-:W-:Y:S01]  /*26e0*/  FMUL R10, R11, R10 ;  /* 0x0000000a0b0a7220 */ /* 0x000fe20000400000 */
[----:B------:R1:W-:Y:S01]  /*26f0*/  STS.64 [R16+UR6+0x500], R22 ;  /* 0x0005001610007988 */ /* 0x0003e20008000a06 */
[----:B------:R-:W-:Y:S01]  /*2700*/  ISETP.GE.U32.AND P1, PT, R5, 0x7f800000, PT ;  /* 0x7f8000000500780c */ /* 0x000fe20003f26070 */
[----:B------:R-:W-:Y:S01]  /*2710*/  FFMA.FTZ R9, R8, R9, 0.48089820146560668945 ;  /* 0x3ef6384a08097423 */ /* 0x000fe20000010009 */
[----:B------:R-:W-:-:S02]  /*2720*/  FMUL R10, R11, R10 ;  /* 0x0000000a0b0a7220 */ /* 0x000fc40000400000 */
[----:B------:R-:W-:Y:S01]  /*2730*/  BAR.SYNC.DEFER_BLOCKING 0x0 ;  /* 0x0000000000007b1d */ /* 0x000fe20000010000 */
[----:B------:R-:W-:Y:S01]  /*2740*/  SHF.R.U32.HI R13, RZ, 0x5, R2 ;  /* 0x00000005ff0d7819 */ /* 0x000fe20000011602 */
[----:B------:R-:W-:Y:S01]  /*2750*/  FFMA.FTZ R9, R8, R9, -0.72134751081466674805 ;  /* 0xbf38aa3b08097423 */ /* 0x000fe20000010009 */
[----:B------:R-:W-:Y:S01]  /*2760*/  FFMA.FTZ R11, R11, 1.4426950216293334961, R10 ;  /* 0x3fb8aa3b0b0b7823 */ /* 0x000fe2000001000a */
[----:B------:R-:W-:Y:S01]  /*2770*/  USHF.L.U32 UR8, UR4, 0x1, URZ ;  /* 0x0000000104087899 */ /* 0x000fe2000800063f */
[----:B------:R-:W-:-:S03]  /*2780*/  SGXT.U32 R13, R13, 0x2 ;  /* 0x000000020d0d781a */ /* 0x000fc60000000000 */
[----:B0-----:R-:W0:Y:S01]  /*2790*/  LDC R28, c[0x0][0x278] ;  /* 0x00009e00ff1c7b82 */ /* 0x001e220000000800 */
[----:B------:R-:W-:Y:S01]  /*27a0*/  FMUL R9, R8, R9 ;  /* 0x0000000908097220 */ /* 0x000fe20000400000 */
[----:B------:R-:W-:Y:S01]  /*27b0*/  FADD R21, R12, R11 ;  /* 0x0000000b0c157221 */ /* 0x000fe20000000000 */
[----:B------:R-:W-:Y:S02]  /*27c0*/  LOP3.LUT R11, R6, 0x8, RZ, 0x3c, !PT ;  /* 0x00000008060b7812 */ /* 0x000fe400078e3cff */
[----:B------:R-:W-:Y:S01]  /*27d0*/  FMUL R9, R8, R9 ;  /* 0x0000000908097220 */ /* 0x000fe20000400000 */
[----:B------:R-:W-:Y:S02]  /*27e0*/  FSETP.NEU.AND P0, PT, R5, RZ, PT ;  /* 0x000000ff0500720b */ /* 0x000fe40003f0d000 */
[----:B------:R-:W-:Y:S01]  /*27f0*/  ISETP.GE.U32.AND P2, PT, R4, 0x7f800000, PT ;  /* 0x7f8000000400780c */ /* 0x000fe20003f46070 */
[----:B------:R-:W-:-:S04]  /*2800*/  FFMA.FTZ R8, R8, 1.4426950216293334961, R9 ;  /* 0x3fb8aa3b08087823 */ /* 0x000fc80000010009 */
[----:B------:R-:W-:Y:S01]  /*2810*/  FADD R20, R7, R8 ;  /* 0x0000000807147221 */ /* 0x000fe20000000000 */
[----:B------:R-:W-:Y:S01]  /*2820*/  @P1 MOV R8, 0x7f800000 ;  /* 0x7f80000000081802 */ /* 0x000fe20000000f00 */
[----:B------:R-:W-:Y:S01]  /*2830*/  IMAD R7, R0, UR5, RZ ;  /* 0x0000000500077c24 */ /* 0x000fe2000f8e02ff */
[----:B------:R-:W-:Y:S01]  /*2840*/  UIMAD.WIDE UR4, UR4, 0x2, URZ ;  /* 0x00000002040478a5 */ /* 0x000fe2000f8e023f */
[----:B------:R2:W3:Y:S02]  /*2850*/  LDS.64 R22, [R6+UR6] ;  /* 0x0000000606167984 */ /* 0x0004e40008000a00 */
[----:B------:R-:W-:Y:S02]  /*2860*/  IMAD.SHL.U32 R9, R7, 0x2, RZ ;  /* 0x0000000207097824 */ /* 0x000fe400078e00ff */
[----:B------:R-:W-:Y:S01]  /*2870*/  @P1 FFMA.FTZ R20, R5, R8, +INF ;  /* 0x7f80000005141423 */ /* 0x000fe20000010008 */
[----:B------:R-:W-:Y:S01]  /*2880*/  IMAD.HI R8, R7, 0x2, RZ ;  /* 0x0000000207087827 */ /* 0x000fe200078e02ff */
[----:B------:R4:W5:Y:S01]  /*2890*/  LDS.64 R24, [R11+UR6] ;  /* 0x000000060b187984 */ /* 0x0009620008000a00 */
[----:B------:R-:W-:Y:S01]  /*28a0*/  ULDC UR4, c[0x0][0x27c] ;  /* 0x00009f0000047ab9 */ /* 0x000fe20000000800 */
[----:B-1----:R-:W-:Y:S01]  /*28b0*/  IADD3 R16, P1, P3, R9, UR8, R18 ;  /* 0x0000000809107c10 */ /* 0x002fe2000fb3e012 */
[----:B0-----:R-:W-:Y:S01]  /*28c0*/  IMAD R10, R13, R28, RZ ;  /* 0x0000001c0d0a7224 */ /* 0x001fe200078e02ff */
[----:B------:R-:W-:Y:S01]  /*28d0*/  LEA.HI R13, R2, 0x1c, RZ, 0x1b ;  /* 0x0000001c020d7811 */ /* 0x000fe200078fd8ff */
[----:B------:R-:W-:Y:S01]  /*28e0*/  @P2 IMAD.MOV.U32 R7, RZ, RZ, 0x7f800000 ;  /* 0x7f800000ff072424 */ /* 0x000fe200078e00ff */
[----:B------:R-:W-:Y:S01]  /*28f0*/  IADD3.X R26, R8, UR5, R19, P1, P3 ;  /* 0x00000005081a7c10 */ /* 0x000fe20008fe6413 */
[----:B------:R-:W-:Y:S01]  /*2900*/  IMAD R5, R28, 0x4, R10 ;  /* 0x000000041c057824 */ /* 0x000fe200078e020a */
[----:B--2---:R-:W-:Y:S01]  /*2910*/  LEA R6, P3, R10, R16, 0x1 ;  /* 0x000000100a067211 */ /* 0x004fe200078608ff */
[----:B------:R-:W-:Y:S01]  /*2920*/  IMAD R12, R13, R28, RZ ;  /* 0x0000001c0d0c7224 */ /* 0x000fe200078e02ff */
[C---:B------:R-:W-:Y:S01]  /*2930*/  FSETP.NEU.AND P1, PT, R4.reuse, RZ, PT ;  /* 0x000000ff0400720b */ /* 0x040fe20003f2d000 */
[----:B------:R-:W-:Y:S01]  /*2940*/  @P2 FFMA.FTZ R21, R4, R7, +INF ;  /* 0x7f80000004152423 */ /* 0x000fe20000010007 */
[----:B------:R-:W-:Y:S01]  /*2950*/  LEA R9, R28, R5, 0x2 ;  /* 0x000000051c097211 */ /* 0x000fe200078e10ff */
[----:B------:R-:W-:Y:S01]  /*2960*/  UIMAD UR4, UR7, UR4, URZ ;  /* 0x00000004070472a4 */ /* 0x000fe2000f8e023f */
[----:B------:R-:W-:-:S02]  /*2970*/  LEA R4, P2, R5, R16, 0x1 ;  /* 0x0000001005047211 */ /* 0x000fc400078408ff */
[----:B------:R-:W-:Y:S01]  /*2980*/  LEA.HI.X.SX32 R7, R10, R26, 0x1, P3 ;  /* 0x0000001a0a077211 */ /* 0x000fe200018f0eff */
[----:B----4-:R-:W-:Y:S01]  /*2990*/  IMAD R11, R28, 0x4, R9 ;  /* 0x000000041c0b7824 */ /* 0x010fe200078e0209 */
[-C--:B------:R-:W-:Y:S01]  /*29a0*/  LEA R18, P4, R12, R16.reuse, 0x1 ;  /* 0x000000100c127211 */ /* 0x080fe200078808ff */
[----:B------:R-:W-:Y:S01]  /*29b0*/  USHF.L.U32 UR7, UR4, 0x2, URZ ;  /* 0x0000000204077899 */ /* 0x000fe2000800063f */
[----:B------:R-:W-:Y:S01]  /*29c0*/  LEA R8, P3, R9, R16, 0x1 ;  /* 0x0000001009087211 */ /* 0x000fe200078608ff */
[----:B------:R-:W-:Y:S01]  /*29d0*/  UIMAD.WIDE UR4, UR4, 0x4, URZ ;  /* 0x00000004040478a5 */ /* 0x000fe2000f8e023f */
[C---:B------:R-:W-:Y:S02]  /*29e0*/  LEA R13, R28.reuse, R11, 0x2 ;  /* 0x0000000b1c0d7211 */ /* 0x040fe400078e10ff */
[----:B------:R-:W-:Y:S02]  /*29f0*/  LEA.HI.X.SX32 R5, R5, R26, 0x1, P2 ;  /* 0x0000001a05057211 */ /* 0x000fe400010f0eff */
[----:B------:R-:W-:Y:S01]  /*2a00*/  LEA R10, P2, R11, R16, 0x1 ;  /* 0x000000100b0a7211 */ /* 0x000fe200078408ff */
[----:B------:R-:W-:Y:S01]  /*2a10*/  IMAD R15, R28, 0x4, R13 ;  /* 0x000000041c0f7824 */ /* 0x000fe200078e020d */
[----:B------:R-:W-:-:S02]  /*2a20*/  LEA.HI.X.SX32 R19, R12, R26, 0x1, P4 ;  /* 0x0000001a0c137211 */ /* 0x000fc400020f0eff */
[----:B------:R-:W-:Y:S01]  /*2a30*/  LEA.HI.X.SX32 R9, R9, R26, 0x1, P3 ;  /* 0x0000001a09097211 */ /* 0x000fe200018f0eff */
[----:B------:R-:W-:Y:S01]  /*2a40*/  IMAD R17, R28, 0x4, R15 ;  /* 0x000000041c117824 */ /* 0x000fe200078e020f */
[-C--:B------:R-:W-:Y:S02]  /*2a50*/  LEA R12, P3, R13, R16.reuse, 0x1 ;  /* 0x000000100d0c7211 */ /* 0x080fe400078608ff */
[----:B------:R-:W-:Y:S01]  /*2a60*/  LEA R14, P4, R15, R16, 0x1 ;  /* 0x000000100f0e7211 */ /* 0x000fe200078808ff */
[----:B---3--:R0:W-:Y:S01]  /*2a70*/  STG.E.U16 desc[UR10][R6.64], R22 ;  /* 0x0000001606007986 */ /* 0x0081e2000c10150a */
[----:B------:R-:W-:Y:S02]  /*2a80*/  LEA.HI.X.SX32 R11, R11, R26, 0x1, P2 ;  /* 0x0000001a0b0b7211 */ /* 0x000fe400010f0eff */
[----:B------:R-:W-:Y:S01]  /*2a90*/  LEA R16, P5, R17, R16, 0x1 ;  /* 0x0000001011107211 */ /* 0x000fe200078a08ff */
[----:B-----5:R1:W-:Y:S01]  /*2aa0*/  STG.E.U16 desc[UR10][R4.64], R24 ;  /* 0x0000001804007986 */ /* 0x0203e2000c10150a */
[----:B------:R-:W-:-:S02]  /*2ab0*/  PRMT R28, R24, 0x7632, R28 ;  /* 0x00007632181c7816 */ /* 0x000fc4000000001c */
[-C--:B------:R-:W-:Y:S02]  /*2ac0*/  LEA.HI.X.SX32 R13, R13, R26.reuse, 0x1, P3 ;  /* 0x0000001a0d0d7211 */ /* 0x080fe400018f0eff */
[-C--:B------:R-:W-:Y:S02]  /*2ad0*/  LEA.HI.X.SX32 R15, R15, R26.reuse, 0x1, P4 ;  /* 0x0000001a0f0f7211 */ /* 0x080fe400020f0eff */
[----:B------:R-:W-:Y:S02]  /*2ae0*/  LEA.HI.X.SX32 R17, R17, R26, 0x1, P5 ;  /* 0x0000001a11117211 */ /* 0x000fe400028f0eff */
[----:B0-----:R-:W-:Y:S01]  /*2af0*/  PRMT R7, R22, 0x7632, R7 ;  /* 0x0000763216077816 */ /* 0x001fe20000000007 */
[----:B------:R-:W0:Y:S01]  /*2b00*/  LDC.64 R26, c[0x0][0x230] ;  /* 0x00008c00ff1a7b82 */ /* 0x000e220000000a00 */
[----:B------:R-:W-:Y:S01]  /*2b10*/  FSEL R20, R20, -INF , P0 ;  /* 0xff80000014147808 */ /* 0x000fe20000000000 */
[----:B-1----:R-:W-:Y:S01]  /*2b20*/  IMAD.SHL.U32 R5, R0, 0x4, RZ ;  /* 0x0000000400057824 */ /* 0x002fe200078e00ff */
[----:B------:R-:W-:Y:S01]  /*2b30*/  FSEL R21, R21, -INF , P1 ;  /* 0xff80000015157808 */ /* 0x000fe20000800000 */
[----:B------:R1:W-:Y:S01]  /*2b40*/  STG.E.U16 desc[UR10][R8.64], R7 ;  /* 0x0000000708007986 */ /* 0x0003e2000c10150a */
[----:B------:R-:W-:Y:S01]  /*2b50*/  LOP3.LUT P0, RZ, R2, 0x60, RZ, 0xc0, !PT ;  /* 0x0000006002ff7812 */ /* 0x000fe2000780c0ff */
[----:B------:R-:W-:Y:S01]  /*2b60*/  FFMA R20, R20, 0.69314718246459960938, R57 ;  /* 0x3f31721814147823 */ /* 0x000fe20000000039 */
[----:B------:R-:W-:Y:S01]  /*2b70*/  SHF.L.U32 R2, R2, 0x1, RZ ;  /* 0x0000000102027819 */ /* 0x000fe200000006ff */
[----:B------:R2:W-:Y:S01]  /*2b80*/  STG.E.U16 desc[UR10][R10.64], R28 ;  /* 0x0000001c0a007986 */ /* 0x0005e2000c10150a */
[----:B------:R-:W-:Y:S01]  /*2b90*/  FFMA R21, R21, 0.69314718246459960938, R56 ;  /* 0x3f31721815157823 */ /* 0x000fe20000000038 */
[----:B------:R-:W-:Y:S01]  /*2ba0*/  IMAD.HI R0, R0, 0x4, RZ ;  /* 0x0000000400007827 */ /* 0x000fe200078e02ff */
[----:B------:R-:W-:Y:S01]  /*2bb0*/  LOP3.LUT R2, R2, 0x78, RZ, 0xc0, !PT ;  /* 0x0000007802027812 */ /* 0x000fe200078ec0ff */
[----:B------:R3:W-:Y:S01]  /*2bc0*/  STG.E.U16 desc[UR10][R12.64], R23 ;  /* 0x000000170c007986 */ /* 0x0007e2000c10150a */
[----:B-1----:R-:W-:-:S03]  /*2bd0*/  PRMT R9, R23, 0x7632, R9 ;  /* 0x0000763217097816 */ /* 0x002fc60000000009 */
[----:B------:R3:W-:Y:S01]  /*2be0*/  STG.E.U16 desc[UR10][R14.64], R25 ;  /* 0x000000190e007986 */ /* 0x0007e2000c10150a */
[----:B--2---:R-:W-:-:S03]  /*2bf0*/  PRMT R11, R25, 0x7632, R11 ;  /* 0x00007632190b7816 */ /* 0x004fc6000000000b */
[----:B------:R3:W-:Y:S01]  /*2c00*/  STG.E.U16 desc[UR10][R16.64], R9 ;  /* 0x0000000910007986 */ /* 0x0007e2000c10150a */
[----:B0-----:R-:W-:-:S03]  /*2c10*/  IADD3 R4, P1, P2, R5, UR7, R26 ;  /* 0x0000000705047c10 */ /* 0x001fc6000fa3e01a */
[----:B------:R3:W-:Y:S01]  /*2c20*/  STG.E.U16 desc[UR10][R18.64], R11 ;  /* 0x0000000b12007986 */ /* 0x0007e2000c10150a */
[----:B------:R-:W-:Y:S01]  /*2c30*/  IADD3.X R5, R0, UR5, R27, P1, P2 ;  /* 0x0000000500057c10 */ /* 0x000fe20008fe441b */
[----:B------:R-:W-:Y:S06]  /*2c40*/  BAR.SYNC.DEFER_BLOCKING 0x0 ;  /* 0x0000000000007b1d */ /* 0x000fec0000010000 */
[----:B------:R3:W-:Y:S02]  /*2c50*/  STS.64 [R2+UR6], R20 ;  /* 0x0000001402007988 */ /* 0x0007e40008000a06 */
[----:B------:R-:W-:Y:S06]  /*2c60*/  BAR.SYNC.DEFER_BLOCKING 0x0 ;  /* 0x0000000000007b1d */ /* 0x000fec0000010000 */
[----:B------:R-:W-:Y:S05]  /*2c70*/  @P0 EXIT ;  /* 0x000000000000094d */ /* 0x000fea0003800000 */
[----:B------:R-:W0:Y:S04]  /*2c80*/  LDS R3, [R3] ;  /* 0x0000000003037984 */ /* 0x000e280000000800 */
[----:B0-----:R-:W-:Y:S01]  /*2c90*/  STG.E desc[UR10][R4.64], R3 ;  /* 0x0000000304007986 */ /* 0x001fe2000c10190a */
[----:B------:R-:W-:Y:S05]  /*2ca0*/  EXIT ;  /* 0x000000000000794d */ /* 0x000fea0003800000 */
.L_x_2:
[----:B------:R-:W-:-:S00]  /*2cb0*/  BRA `(.L_x_2) ;  /* 0xfffffffc00fc7947 */ /* 0x000fc0000383ffff */
[----:B------:R-:W-:-:S00]  /*2cc0*/  NOP ;  /* 0x0000000000007918 */ /* 0x000fc00000000000 */
        /* <DEDUP_REMOVED lines=11> */
.L_x_3:


//--------------------- .nv.global.init           --------------------------
	.section	.nv.global.init,"aw",@progbits
.nv.global.init:
	.type		_$_str,@object
	.size		_$_str,(.L_0 - _$_str)
_$_str:
        /*0000*/ 	.byte	0x5f, 0x5f, 0x43, 0x55, 0x44, 0x41, 0x5f, 0x46, 0x54, 0x5a, 0x00
.L_0:


//--------------------- .nv.shared.attn_fwd       --------------------------
	.section	.nv.shared.attn_fwd,"aw",@nobits
	.sectionflags	@""
	.align	16
	.zero		1024


//--------------------- .nv.shared.reserved.0     --------------------------
	.section	.nv.shared.reserved.0,"aw",@nobits
	.weak		__nv_reservedSMEM_offset_0_alias
	.size		__nv_reservedSMEM_offset_0_alias, 0, 0
	.other		__nv_reservedSMEM_offset_0_alias,@"STO_CUDA_RESERVED_SHARED STV_DEFAULT"
__nv_reservedSMEM_offset_0_alias:
	.zero		0


//--------------------- .nv.constant0.attn_fwd    --------------------------
	.section	.nv.constant0.attn_fwd,"a",@progbits
	.sectionflags	@""
	.align	4
.nv.constant0.attn_fwd:
	.zero		664


//--------------------- SYMBOLS --------------------------

	.type		.nv.reservedSmem.offset0,@object
	.size		.nv.reservedSmem.offset0,0x4
